//
// Generated by NVIDIA NVVM Compiler
//
// Compiler Build ID: CL-36424714
// Cuda compilation tools, release 13.0, V13.0.88
// Based on NVVM 20.0.0
//

.version 9.0
.target sm_100
.address_size 64

	// .globl	_Z16monteCarloKernelPfij
.global .align 4 .b8 precalc_xorwow_matrix[102400];
.global .align 4 .b8 precalc_xorwow_offset_matrix[102400];
.global .align 4 .b8 mrg32k3aM1[2304];
.global .align 4 .b8 mrg32k3aM2[2304];
.global .align 4 .b8 mrg32k3aM1SubSeq[2016];
.global .align 4 .b8 mrg32k3aM2SubSeq[2016];
.global .align 4 .b8 mrg32k3aM1Seq[2304];
.global .align 4 .b8 mrg32k3aM2Seq[2304];
.const .align 8 .b8 __cr_lgamma_table[72];

.visible .entry _Z16monteCarloKernelPfij(
	.param .u64 .ptr .align 1 _Z16monteCarloKernelPfij_param_0,
	.param .u32 _Z16monteCarloKernelPfij_param_1,
	.param .u32 _Z16monteCarloKernelPfij_param_2
)
{
	.local .align 8 .b8 	__local_depot0[48];
	.reg .b64 	%SP;
	.reg .b64 	%SPL;
	.reg .pred 	%p<69>;
	.reg .b32 	%r<1314>;
	.reg .b32 	%f<30>;
	.reg .b64 	%rd<27>;

	mov.u64 	%SPL, __local_depot0;
	ld.param.u64 	%rd10, [_Z16monteCarloKernelPfij_param_0];
	ld.param.u32 	%r589, [_Z16monteCarloKernelPfij_param_1];
	ld.param.u32 	%r592, [_Z16monteCarloKernelPfij_param_2];
	add.u64 	%rd1, %SPL, 0;
	mov.u32 	%r593, %ctaid.x;
	mov.u32 	%r594, %ntid.x;
	mov.u32 	%r595, %tid.x;
	mad.lo.s32 	%r1299, %r593, %r594, %r595;
	mov.u32 	%r596, %nctaid.x;
	mul.lo.s32 	%r2, %r596, %r594;
	cvt.s64.s32 	%rd2, %r1299;
	xor.b32  	%r597, %r592, -1429050551;
	mul.lo.s32 	%r1293, %r597, 1099087573;
	add.s32 	%r1307, %r1293, -638133224;
	add.s32 	%r1022, %r1293, 123456789;
	st.local.v2.u32 	[%rd1], {%r1307, %r1022};
	xor.b32  	%r1021, %r1293, 362436069;
	mov.b32 	%r1020, -123459836;
	st.local.v2.u32 	[%rd1+8], {%r1021, %r1020};
	add.s32 	%r1018, %r1293, 5783321;
	mov.b32 	%r1019, -589760388;
	st.local.v2.u32 	[%rd1+16], {%r1019, %r1018};
	setp.eq.s32 	%p1, %r1299, 0;
	@%p1 bra 	$L__BB0_115;
	mov.b32 	%r1005, 0;
	mov.b32 	%r1020, -123459836;
	mov.b32 	%r1019, -589760388;
	mov.u64 	%rd26, %rd2;
$L__BB0_2:
	mov.u64 	%rd3, %rd26;
	and.b64  	%rd4, %rd3, 3;
	setp.eq.s64 	%p2, %rd4, 0;
	@%p2 bra 	$L__BB0_114;
	mul.wide.u32 	%rd12, %r1005, 3200;
	mov.u64 	%rd13, precalc_xorwow_matrix;
	add.s64 	%rd5, %rd13, %rd12;
	mov.b32 	%r1018, 0;
	mov.u32 	%r1019, %r1018;
	mov.u32 	%r1020, %r1018;
	mov.u32 	%r1021, %r1018;
	mov.u32 	%r1022, %r1018;
	mov.u32 	%r1011, %r1018;
$L__BB0_4:
	mul.wide.u32 	%rd14, %r1011, 4;
	add.s64 	%rd15, %rd1, %rd14;
	ld.local.u32 	%r20, [%rd15+4];
	shl.b32 	%r21, %r1011, 5;
	mov.b32 	%r1017, 0;
$L__BB0_5:
	.pragma "nounroll";
	shr.u32 	%r603, %r20, %r1017;
	and.b32  	%r604, %r603, 1;
	setp.eq.b32 	%p3, %r604, 1;
	not.pred 	%p4, %p3;
	add.s32 	%r605, %r21, %r1017;
	mul.lo.s32 	%r606, %r605, 5;
	mul.wide.u32 	%rd16, %r606, 4;
	add.s64 	%rd6, %rd5, %rd16;
	@%p4 bra 	$L__BB0_7;
	ld.global.u32 	%r607, [%rd6];
	xor.b32  	%r1022, %r1022, %r607;
	ld.global.u32 	%r608, [%rd6+4];
	xor.b32  	%r1021, %r1021, %r608;
	ld.global.u32 	%r609, [%rd6+8];
	xor.b32  	%r1020, %r1020, %r609;
	ld.global.u32 	%r610, [%rd6+12];
	xor.b32  	%r1019, %r1019, %r610;
	ld.global.u32 	%r611, [%rd6+16];
	xor.b32  	%r1018, %r1018, %r611;
$L__BB0_7:
	and.b32  	%r613, %r603, 2;
	setp.eq.s32 	%p5, %r613, 0;
	@%p5 bra 	$L__BB0_9;
	ld.global.u32 	%r614, [%rd6+20];
	xor.b32  	%r1022, %r1022, %r614;
	ld.global.u32 	%r615, [%rd6+24];
	xor.b32  	%r1021, %r1021, %r615;
	ld.global.u32 	%r616, [%rd6+28];
	xor.b32  	%r1020, %r1020, %r616;
	ld.global.u32 	%r617, [%rd6+32];
	xor.b32  	%r1019, %r1019, %r617;
	ld.global.u32 	%r618, [%rd6+36];
	xor.b32  	%r1018, %r1018, %r618;
$L__BB0_9:
	and.b32  	%r620, %r603, 4;
	setp.eq.s32 	%p6, %r620, 0;
	@%p6 bra 	$L__BB0_11;
	ld.global.u32 	%r621, [%rd6+40];
	xor.b32  	%r1022, %r1022, %r621;
	ld.global.u32 	%r622, [%rd6+44];
	xor.b32  	%r1021, %r1021, %r622;
	ld.global.u32 	%r623, [%rd6+48];
	xor.b32  	%r1020, %r1020, %r623;
	ld.global.u32 	%r624, [%rd6+52];
	xor.b32  	%r1019, %r1019, %r624;
	ld.global.u32 	%r625, [%rd6+56];
	xor.b32  	%r1018, %r1018, %r625;
$L__BB0_11:
	and.b32  	%r627, %r603, 8;
	setp.eq.s32 	%p7, %r627, 0;
	@%p7 bra 	$L__BB0_13;
	ld.global.u32 	%r628, [%rd6+60];
	xor.b32  	%r1022, %r1022, %r628;
	ld.global.u32 	%r629, [%rd6+64];
	xor.b32  	%r1021, %r1021, %r629;
	ld.global.u32 	%r630, [%rd6+68];
	xor.b32  	%r1020, %r1020, %r630;
	ld.global.u32 	%r631, [%rd6+72];
	xor.b32  	%r1019, %r1019, %r631;
	ld.global.u32 	%r632, [%rd6+76];
	xor.b32  	%r1018, %r1018, %r632;
$L__BB0_13:
	and.b32  	%r634, %r603, 16;
	setp.eq.s32 	%p8, %r634, 0;
	@%p8 bra 	$L__BB0_15;
	ld.global.u32 	%r635, [%rd6+80];
	xor.b32  	%r1022, %r1022, %r635;
	ld.global.u32 	%r636, [%rd6+84];
	xor.b32  	%r1021, %r1021, %r636;
	ld.global.u32 	%r637, [%rd6+88];
	xor.b32  	%r1020, %r1020, %r637;
	ld.global.u32 	%r638, [%rd6+92];
	xor.b32  	%r1019, %r1019, %r638;
	ld.global.u32 	%r639, [%rd6+96];
	xor.b32  	%r1018, %r1018, %r639;
$L__BB0_15:
	and.b32  	%r641, %r603, 32;
	setp.eq.s32 	%p9, %r641, 0;
	@%p9 bra 	$L__BB0_17;
	ld.global.u32 	%r642, [%rd6+100];
	xor.b32  	%r1022, %r1022, %r642;
	ld.global.u32 	%r643, [%rd6+104];
	xor.b32  	%r1021, %r1021, %r643;
	ld.global.u32 	%r644, [%rd6+108];
	xor.b32  	%r1020, %r1020, %r644;
	ld.global.u32 	%r645, [%rd6+112];
	xor.b32  	%r1019, %r1019, %r645;
	ld.global.u32 	%r646, [%rd6+116];
	xor.b32  	%r1018, %r1018, %r646;
$L__BB0_17:
	and.b32  	%r648, %r603, 64;
	setp.eq.s32 	%p10, %r648, 0;
	@%p10 bra 	$L__BB0_19;
	ld.global.u32 	%r649, [%rd6+120];
	xor.b32  	%r1022, %r1022, %r649;
	ld.global.u32 	%r650, [%rd6+124];
	xor.b32  	%r1021, %r1021, %r650;
	ld.global.u32 	%r651, [%rd6+128];
	xor.b32  	%r1020, %r1020, %r651;
	ld.global.u32 	%r652, [%rd6+132];
	xor.b32  	%r1019, %r1019, %r652;
	ld.global.u32 	%r653, [%rd6+136];
	xor.b32  	%r1018, %r1018, %r653;
$L__BB0_19:
	and.b32  	%r655, %r603, 128;
	setp.eq.s32 	%p11, %r655, 0;
	@%p11 bra 	$L__BB0_21;
	ld.global.u32 	%r656, [%rd6+140];
	xor.b32  	%r1022, %r1022, %r656;
	ld.global.u32 	%r657, [%rd6+144];
	xor.b32  	%r1021, %r1021, %r657;
	ld.global.u32 	%r658, [%rd6+148];
	xor.b32  	%r1020, %r1020, %r658;
	ld.global.u32 	%r659, [%rd6+152];
	xor.b32  	%r1019, %r1019, %r659;
	ld.global.u32 	%r660, [%rd6+156];
	xor.b32  	%r1018, %r1018, %r660;
$L__BB0_21:
	and.b32  	%r662, %r603, 256;
	setp.eq.s32 	%p12, %r662, 0;
	@%p12 bra 	$L__BB0_23;
	ld.global.u32 	%r663, [%rd6+160];
	xor.b32  	%r1022, %r1022, %r663;
	ld.global.u32 	%r664, [%rd6+164];
	xor.b32  	%r1021, %r1021, %r664;
	ld.global.u32 	%r665, [%rd6+168];
	xor.b32  	%r1020, %r1020, %r665;
	ld.global.u32 	%r666, [%rd6+172];
	xor.b32  	%r1019, %r1019, %r666;
	ld.global.u32 	%r667, [%rd6+176];
	xor.b32  	%r1018, %r1018, %r667;
$L__BB0_23:
	and.b32  	%r669, %r603, 512;
	setp.eq.s32 	%p13, %r669, 0;
	@%p13 bra 	$L__BB0_25;
	ld.global.u32 	%r670, [%rd6+180];
	xor.b32  	%r1022, %r1022, %r670;
	ld.global.u32 	%r671, [%rd6+184];
	xor.b32  	%r1021, %r1021, %r671;
	ld.global.u32 	%r672, [%rd6+188];
	xor.b32  	%r1020, %r1020, %r672;
	ld.global.u32 	%r673, [%rd6+192];
	xor.b32  	%r1019, %r1019, %r673;
	ld.global.u32 	%r674, [%rd6+196];
	xor.b32  	%r1018, %r1018, %r674;
$L__BB0_25:
	and.b32  	%r676, %r603, 1024;
	setp.eq.s32 	%p14, %r676, 0;
	@%p14 bra 	$L__BB0_27;
	ld.global.u32 	%r677, [%rd6+200];
	xor.b32  	%r1022, %r1022, %r677;
	ld.global.u32 	%r678, [%rd6+204];
	xor.b32  	%r1021, %r1021, %r678;
	ld.global.u32 	%r679, [%rd6+208];
	xor.b32  	%r1020, %r1020, %r679;
	ld.global.u32 	%r680, [%rd6+212];
	xor.b32  	%r1019, %r1019, %r680;
	ld.global.u32 	%r681, [%rd6+216];
	xor.b32  	%r1018, %r1018, %r681;
$L__BB0_27:
	and.b32  	%r683, %r603, 2048;
	setp.eq.s32 	%p15, %r683, 0;
	@%p15 bra 	$L__BB0_29;
	ld.global.u32 	%r684, [%rd6+220];
	xor.b32  	%r1022, %r1022, %r684;
	ld.global.u32 	%r685, [%rd6+224];
	xor.b32  	%r1021, %r1021, %r685;
	ld.global.u32 	%r686, [%rd6+228];
	xor.b32  	%r1020, %r1020, %r686;
	ld.global.u32 	%r687, [%rd6+232];
	xor.b32  	%r1019, %r1019, %r687;
	ld.global.u32 	%r688, [%rd6+236];
	xor.b32  	%r1018, %r1018, %r688;
$L__BB0_29:
	and.b32  	%r690, %r603, 4096;
	setp.eq.s32 	%p16, %r690, 0;
	@%p16 bra 	$L__BB0_31;
	ld.global.u32 	%r691, [%rd6+240];
	xor.b32  	%r1022, %r1022, %r691;
	ld.global.u32 	%r692, [%rd6+244];
	xor.b32  	%r1021, %r1021, %r692;
	ld.global.u32 	%r693, [%rd6+248];
	xor.b32  	%r1020, %r1020, %r693;
	ld.global.u32 	%r694, [%rd6+252];
	xor.b32  	%r1019, %r1019, %r694;
	ld.global.u32 	%r695, [%rd6+256];
	xor.b32  	%r1018, %r1018, %r695;
$L__BB0_31:
	and.b32  	%r697, %r603, 8192;
	setp.eq.s32 	%p17, %r697, 0;
	@%p17 bra 	$L__BB0_33;
	ld.global.u32 	%r698, [%rd6+260];
	xor.b32  	%r1022, %r1022, %r698;
	ld.global.u32 	%r699, [%rd6+264];
	xor.b32  	%r1021, %r1021, %r699;
	ld.global.u32 	%r700, [%rd6+268];
	xor.b32  	%r1020, %r1020, %r700;
	ld.global.u32 	%r701, [%rd6+272];
	xor.b32  	%r1019, %r1019, %r701;
	ld.global.u32 	%r702, [%rd6+276];
	xor.b32  	%r1018, %r1018, %r702;
$L__BB0_33:
	and.b32  	%r704, %r603, 16384;
	setp.eq.s32 	%p18, %r704, 0;
	@%p18 bra 	$L__BB0_35;
	ld.global.u32 	%r705, [%rd6+280];
	xor.b32  	%r1022, %r1022, %r705;
	ld.global.u32 	%r706, [%rd6+284];
	xor.b32  	%r1021, %r1021, %r706;
	ld.global.u32 	%r707, [%rd6+288];
	xor.b32  	%r1020, %r1020, %r707;
	ld.global.u32 	%r708, [%rd6+292];
	xor.b32  	%r1019, %r1019, %r708;
	ld.global.u32 	%r709, [%rd6+296];
	xor.b32  	%r1018, %r1018, %r709;
$L__BB0_35:
	and.b32  	%r711, %r603, 32768;
	setp.eq.s32 	%p19, %r711, 0;
	@%p19 bra 	$L__BB0_37;
	ld.global.u32 	%r712, [%rd6+300];
	xor.b32  	%r1022, %r1022, %r712;
	ld.global.u32 	%r713, [%rd6+304];
	xor.b32  	%r1021, %r1021, %r713;
	ld.global.u32 	%r714, [%rd6+308];
	xor.b32  	%r1020, %r1020, %r714;
	ld.global.u32 	%r715, [%rd6+312];
	xor.b32  	%r1019, %r1019, %r715;
	ld.global.u32 	%r716, [%rd6+316];
	xor.b32  	%r1018, %r1018, %r716;
$L__BB0_37:
	add.s32 	%r1017, %r1017, 16;
	setp.ne.s32 	%p20, %r1017, 32;
	@%p20 bra 	$L__BB0_5;
	mad.lo.s32 	%r717, %r1011, -31, %r21;
	add.s32 	%r1011, %r717, 1;
	setp.ne.s32 	%p21, %r1011, 5;
	@%p21 bra 	$L__BB0_4;
	st.local.u32 	[%rd1+4], %r1022;
	st.local.v2.u32 	[%rd1+8], {%r1021, %r1020};
	st.local.v2.u32 	[%rd1+16], {%r1019, %r1018};
	setp.eq.s64 	%p22, %rd4, 1;
	@%p22 bra 	$L__BB0_114;
	mov.b32 	%r1018, 0;
	mov.u32 	%r1019, %r1018;
	mov.u32 	%r1020, %r1018;
	mov.u32 	%r1021, %r1018;
	mov.u32 	%r1022, %r1018;
	mov.u32 	%r1103, %r1018;
$L__BB0_41:
	mul.wide.u32 	%rd17, %r1103, 4;
	add.s64 	%rd18, %rd1, %rd17;
	ld.local.u32 	%r196, [%rd18+4];
	shl.b32 	%r197, %r1103, 5;
	mov.b32 	%r1109, 0;
$L__BB0_42:
	.pragma "nounroll";
	shr.u32 	%r720, %r196, %r1109;
	and.b32  	%r721, %r720, 1;
	setp.eq.b32 	%p23, %r721, 1;
	not.pred 	%p24, %p23;
	add.s32 	%r722, %r197, %r1109;
	mul.lo.s32 	%r723, %r722, 5;
	mul.wide.u32 	%rd19, %r723, 4;
	add.s64 	%rd7, %rd5, %rd19;
	@%p24 bra 	$L__BB0_44;
	ld.global.u32 	%r724, [%rd7];
	xor.b32  	%r1022, %r1022, %r724;
	ld.global.u32 	%r725, [%rd7+4];
	xor.b32  	%r1021, %r1021, %r725;
	ld.global.u32 	%r726, [%rd7+8];
	xor.b32  	%r1020, %r1020, %r726;
	ld.global.u32 	%r727, [%rd7+12];
	xor.b32  	%r1019, %r1019, %r727;
	ld.global.u32 	%r728, [%rd7+16];
	xor.b32  	%r1018, %r1018, %r728;
$L__BB0_44:
	and.b32  	%r730, %r720, 2;
	setp.eq.s32 	%p25, %r730, 0;
	@%p25 bra 	$L__BB0_46;
	ld.global.u32 	%r731, [%rd7+20];
	xor.b32  	%r1022, %r1022, %r731;
	ld.global.u32 	%r732, [%rd7+24];
	xor.b32  	%r1021, %r1021, %r732;
	ld.global.u32 	%r733, [%rd7+28];
	xor.b32  	%r1020, %r1020, %r733;
	ld.global.u32 	%r734, [%rd7+32];
	xor.b32  	%r1019, %r1019, %r734;
	ld.global.u32 	%r735, [%rd7+36];
	xor.b32  	%r1018, %r1018, %r735;
$L__BB0_46:
	and.b32  	%r737, %r720, 4;
	setp.eq.s32 	%p26, %r737, 0;
	@%p26 bra 	$L__BB0_48;
	ld.global.u32 	%r738, [%rd7+40];
	xor.b32  	%r1022, %r1022, %r738;
	ld.global.u32 	%r739, [%rd7+44];
	xor.b32  	%r1021, %r1021, %r739;
	ld.global.u32 	%r740, [%rd7+48];
	xor.b32  	%r1020, %r1020, %r740;
	ld.global.u32 	%r741, [%rd7+52];
	xor.b32  	%r1019, %r1019, %r741;
	ld.global.u32 	%r742, [%rd7+56];
	xor.b32  	%r1018, %r1018, %r742;
$L__BB0_48:
	and.b32  	%r744, %r720, 8;
	setp.eq.s32 	%p27, %r744, 0;
	@%p27 bra 	$L__BB0_50;
	ld.global.u32 	%r745, [%rd7+60];
	xor.b32  	%r1022, %r1022, %r745;
	ld.global.u32 	%r746, [%rd7+64];
	xor.b32  	%r1021, %r1021, %r746;
	ld.global.u32 	%r747, [%rd7+68];
	xor.b32  	%r1020, %r1020, %r747;
	ld.global.u32 	%r748, [%rd7+72];
	xor.b32  	%r1019, %r1019, %r748;
	ld.global.u32 	%r749, [%rd7+76];
	xor.b32  	%r1018, %r1018, %r749;
$L__BB0_50:
	and.b32  	%r751, %r720, 16;
	setp.eq.s32 	%p28, %r751, 0;
	@%p28 bra 	$L__BB0_52;
	ld.global.u32 	%r752, [%rd7+80];
	xor.b32  	%r1022, %r1022, %r752;
	ld.global.u32 	%r753, [%rd7+84];
	xor.b32  	%r1021, %r1021, %r753;
	ld.global.u32 	%r754, [%rd7+88];
	xor.b32  	%r1020, %r1020, %r754;
	ld.global.u32 	%r755, [%rd7+92];
	xor.b32  	%r1019, %r1019, %r755;
	ld.global.u32 	%r756, [%rd7+96];
	xor.b32  	%r1018, %r1018, %r756;
$L__BB0_52:
	and.b32  	%r758, %r720, 32;
	setp.eq.s32 	%p29, %r758, 0;
	@%p29 bra 	$L__BB0_54;
	ld.global.u32 	%r759, [%rd7+100];
	xor.b32  	%r1022, %r1022, %r759;
	ld.global.u32 	%r760, [%rd7+104];
	xor.b32  	%r1021, %r1021, %r760;
	ld.global.u32 	%r761, [%rd7+108];
	xor.b32  	%r1020, %r1020, %r761;
	ld.global.u32 	%r762, [%rd7+112];
	xor.b32  	%r1019, %r1019, %r762;
	ld.global.u32 	%r763, [%rd7+116];
	xor.b32  	%r1018, %r1018, %r763;
$L__BB0_54:
	and.b32  	%r765, %r720, 64;
	setp.eq.s32 	%p30, %r765, 0;
	@%p30 bra 	$L__BB0_56;
	ld.global.u32 	%r766, [%rd7+120];
	xor.b32  	%r1022, %r1022, %r766;
	ld.global.u32 	%r767, [%rd7+124];
	xor.b32  	%r1021, %r1021, %r767;
	ld.global.u32 	%r768, [%rd7+128];
	xor.b32  	%r1020, %r1020, %r768;
	ld.global.u32 	%r769, [%rd7+132];
	xor.b32  	%r1019, %r1019, %r769;
	ld.global.u32 	%r770, [%rd7+136];
	xor.b32  	%r1018, %r1018, %r770;
$L__BB0_56:
	and.b32  	%r772, %r720, 128;
	setp.eq.s32 	%p31, %r772, 0;
	@%p31 bra 	$L__BB0_58;
	ld.global.u32 	%r773, [%rd7+140];
	xor.b32  	%r1022, %r1022, %r773;
	ld.global.u32 	%r774, [%rd7+144];
	xor.b32  	%r1021, %r1021, %r774;
	ld.global.u32 	%r775, [%rd7+148];
	xor.b32  	%r1020, %r1020, %r775;
	ld.global.u32 	%r776, [%rd7+152];
	xor.b32  	%r1019, %r1019, %r776;
	ld.global.u32 	%r777, [%rd7+156];
	xor.b32  	%r1018, %r1018, %r777;
$L__BB0_58:
	and.b32  	%r779, %r720, 256;
	setp.eq.s32 	%p32, %r779, 0;
	@%p32 bra 	$L__BB0_60;
	ld.global.u32 	%r780, [%rd7+160];
	xor.b32  	%r1022, %r1022, %r780;
	ld.global.u32 	%r781, [%rd7+164];
	xor.b32  	%r1021, %r1021, %r781;
	ld.global.u32 	%r782, [%rd7+168];
	xor.b32  	%r1020, %r1020, %r782;
	ld.global.u32 	%r783, [%rd7+172];
	xor.b32  	%r1019, %r1019, %r783;
	ld.global.u32 	%r784, [%rd7+176];
	xor.b32  	%r1018, %r1018, %r784;
$L__BB0_60:
	and.b32  	%r786, %r720, 512;
	setp.eq.s32 	%p33, %r786, 0;
	@%p33 bra 	$L__BB0_62;
	ld.global.u32 	%r787, [%rd7+180];
	xor.b32  	%r1022, %r1022, %r787;
	ld.global.u32 	%r788, [%rd7+184];
	xor.b32  	%r1021, %r1021, %r788;
	ld.global.u32 	%r789, [%rd7+188];
	xor.b32  	%r1020, %r1020, %r789;
	ld.global.u32 	%r790, [%rd7+192];
	xor.b32  	%r1019, %r1019, %r790;
	ld.global.u32 	%r791, [%rd7+196];
	xor.b32  	%r1018, %r1018, %r791;
$L__BB0_62:
	and.b32  	%r793, %r720, 1024;
	setp.eq.s32 	%p34, %r793, 0;
	@%p34 bra 	$L__BB0_64;
	ld.global.u32 	%r794, [%rd7+200];
	xor.b32  	%r1022, %r1022, %r794;
	ld.global.u32 	%r795, [%rd7+204];
	xor.b32  	%r1021, %r1021, %r795;
	ld.global.u32 	%r796, [%rd7+208];
	xor.b32  	%r1020, %r1020, %r796;
	ld.global.u32 	%r797, [%rd7+212];
	xor.b32  	%r1019, %r1019, %r797;
	ld.global.u32 	%r798, [%rd7+216];
	xor.b32  	%r1018, %r1018, %r798;
$L__BB0_64:
	and.b32  	%r800, %r720, 2048;
	setp.eq.s32 	%p35, %r800, 0;
	@%p35 bra 	$L__BB0_66;
	ld.global.u32 	%r801, [%rd7+220];
	xor.b32  	%r1022, %r1022, %r801;
	ld.global.u32 	%r802, [%rd7+224];
	xor.b32  	%r1021, %r1021, %r802;
	ld.global.u32 	%r803, [%rd7+228];
	xor.b32  	%r1020, %r1020, %r803;
	ld.global.u32 	%r804, [%rd7+232];
	xor.b32  	%r1019, %r1019, %r804;
	ld.global.u32 	%r805, [%rd7+236];
	xor.b32  	%r1018, %r1018, %r805;
$L__BB0_66:
	and.b32  	%r807, %r720, 4096;
	setp.eq.s32 	%p36, %r807, 0;
	@%p36 bra 	$L__BB0_68;
	ld.global.u32 	%r808, [%rd7+240];
	xor.b32  	%r1022, %r1022, %r808;
	ld.global.u32 	%r809, [%rd7+244];
	xor.b32  	%r1021, %r1021, %r809;
	ld.global.u32 	%r810, [%rd7+248];
	xor.b32  	%r1020, %r1020, %r810;
	ld.global.u32 	%r811, [%rd7+252];
	xor.b32  	%r1019, %r1019, %r811;
	ld.global.u32 	%r812, [%rd7+256];
	xor.b32  	%r1018, %r1018, %r812;
$L__BB0_68:
	and.b32  	%r814, %r720, 8192;
	setp.eq.s32 	%p37, %r814, 0;
	@%p37 bra 	$L__BB0_70;
	ld.global.u32 	%r815, [%rd7+260];
	xor.b32  	%r1022, %r1022, %r815;
	ld.global.u32 	%r816, [%rd7+264];
	xor.b32  	%r1021, %r1021, %r816;
	ld.global.u32 	%r817, [%rd7+268];
	xor.b32  	%r1020, %r1020, %r817;
	ld.global.u32 	%r818, [%rd7+272];
	xor.b32  	%r1019, %r1019, %r818;
	ld.global.u32 	%r819, [%rd7+276];
	xor.b32  	%r1018, %r1018, %r819;
$L__BB0_70:
	and.b32  	%r821, %r720, 16384;
	setp.eq.s32 	%p38, %r821, 0;
	@%p38 bra 	$L__BB0_72;
	ld.global.u32 	%r822, [%rd7+280];
	xor.b32  	%r1022, %r1022, %r822;
	ld.global.u32 	%r823, [%rd7+284];
	xor.b32  	%r1021, %r1021, %r823;
	ld.global.u32 	%r824, [%rd7+288];
	xor.b32  	%r1020, %r1020, %r824;
	ld.global.u32 	%r825, [%rd7+292];
	xor.b32  	%r1019, %r1019, %r825;
	ld.global.u32 	%r826, [%rd7+296];
	xor.b32  	%r1018, %r1018, %r826;
$L__BB0_72:
	and.b32  	%r828, %r720, 32768;
	setp.eq.s32 	%p39, %r828, 0;
	@%p39 bra 	$L__BB0_74;
	ld.global.u32 	%r829, [%rd7+300];
	xor.b32  	%r1022, %r1022, %r829;
	ld.global.u32 	%r830, [%rd7+304];
	xor.b32  	%r1021, %r1021, %r830;
	ld.global.u32 	%r831, [%rd7+308];
	xor.b32  	%r1020, %r1020, %r831;
	ld.global.u32 	%r832, [%rd7+312];
	xor.b32  	%r1019, %r1019, %r832;
	ld.global.u32 	%r833, [%rd7+316];
	xor.b32  	%r1018, %r1018, %r833;
$L__BB0_74:
	add.s32 	%r1109, %r1109, 16;
	setp.ne.s32 	%p40, %r1109, 32;
	@%p40 bra 	$L__BB0_42;
	mad.lo.s32 	%r834, %r1103, -31, %r197;
	add.s32 	%r1103, %r834, 1;
	setp.ne.s32 	%p41, %r1103, 5;
	@%p41 bra 	$L__BB0_41;
	st.local.u32 	[%rd1+4], %r1022;
	st.local.v2.u32 	[%rd1+8], {%r1021, %r1020};
	st.local.v2.u32 	[%rd1+16], {%r1019, %r1018};
	setp.ne.s64 	%p42, %rd4, 3;
	@%p42 bra 	$L__BB0_114;
	mov.b32 	%r1018, 0;
	mov.u32 	%r1019, %r1018;
	mov.u32 	%r1020, %r1018;
	mov.u32 	%r1021, %r1018;
	mov.u32 	%r1022, %r1018;
	mov.u32 	%r1195, %r1018;
$L__BB0_78:
	mul.wide.u32 	%rd20, %r1195, 4;
	add.s64 	%rd21, %rd1, %rd20;
	ld.local.u32 	%r372, [%rd21+4];
	shl.b32 	%r373, %r1195, 5;
	mov.b32 	%r1201, 0;
$L__BB0_79:
	.pragma "nounroll";
	shr.u32 	%r837, %r372, %r1201;
	and.b32  	%r838, %r837, 1;
	setp.eq.b32 	%p43, %r838, 1;
	not.pred 	%p44, %p43;
	add.s32 	%r839, %r373, %r1201;
	mul.lo.s32 	%r840, %r839, 5;
	mul.wide.u32 	%rd22, %r840, 4;
	add.s64 	%rd8, %rd5, %rd22;
	@%p44 bra 	$L__BB0_81;
	ld.global.u32 	%r841, [%rd8];
	xor.b32  	%r1022, %r1022, %r841;
	ld.global.u32 	%r842, [%rd8+4];
	xor.b32  	%r1021, %r1021, %r842;
	ld.global.u32 	%r843, [%rd8+8];
	xor.b32  	%r1020, %r1020, %r843;
	ld.global.u32 	%r844, [%rd8+12];
	xor.b32  	%r1019, %r1019, %r844;
	ld.global.u32 	%r845, [%rd8+16];
	xor.b32  	%r1018, %r1018, %r845;
$L__BB0_81:
	and.b32  	%r847, %r837, 2;
	setp.eq.s32 	%p45, %r847, 0;
	@%p45 bra 	$L__BB0_83;
	ld.global.u32 	%r848, [%rd8+20];
	xor.b32  	%r1022, %r1022, %r848;
	ld.global.u32 	%r849, [%rd8+24];
	xor.b32  	%r1021, %r1021, %r849;
	ld.global.u32 	%r850, [%rd8+28];
	xor.b32  	%r1020, %r1020, %r850;
	ld.global.u32 	%r851, [%rd8+32];
	xor.b32  	%r1019, %r1019, %r851;
	ld.global.u32 	%r852, [%rd8+36];
	xor.b32  	%r1018, %r1018, %r852;
$L__BB0_83:
	and.b32  	%r854, %r837, 4;
	setp.eq.s32 	%p46, %r854, 0;
	@%p46 bra 	$L__BB0_85;
	ld.global.u32 	%r855, [%rd8+40];
	xor.b32  	%r1022, %r1022, %r855;
	ld.global.u32 	%r856, [%rd8+44];
	xor.b32  	%r1021, %r1021, %r856;
	ld.global.u32 	%r857, [%rd8+48];
	xor.b32  	%r1020, %r1020, %r857;
	ld.global.u32 	%r858, [%rd8+52];
	xor.b32  	%r1019, %r1019, %r858;
	ld.global.u32 	%r859, [%rd8+56];
	xor.b32  	%r1018, %r1018, %r859;
$L__BB0_85:
	and.b32  	%r861, %r837, 8;
	setp.eq.s32 	%p47, %r861, 0;
	@%p47 bra 	$L__BB0_87;
	ld.global.u32 	%r862, [%rd8+60];
	xor.b32  	%r1022, %r1022, %r862;
	ld.global.u32 	%r863, [%rd8+64];
	xor.b32  	%r1021, %r1021, %r863;
	ld.global.u32 	%r864, [%rd8+68];
	xor.b32  	%r1020, %r1020, %r864;
	ld.global.u32 	%r865, [%rd8+72];
	xor.b32  	%r1019, %r1019, %r865;
	ld.global.u32 	%r866, [%rd8+76];
	xor.b32  	%r1018, %r1018, %r866;
$L__BB0_87:
	and.b32  	%r868, %r837, 16;
	setp.eq.s32 	%p48, %r868, 0;
	@%p48 bra 	$L__BB0_89;
	ld.global.u32 	%r869, [%rd8+80];
	xor.b32  	%r1022, %r1022, %r869;
	ld.global.u32 	%r870, [%rd8+84];
	xor.b32  	%r1021, %r1021, %r870;
	ld.global.u32 	%r871, [%rd8+88];
	xor.b32  	%r1020, %r1020, %r871;
	ld.global.u32 	%r872, [%rd8+92];
	xor.b32  	%r1019, %r1019, %r872;
	ld.global.u32 	%r873, [%rd8+96];
	xor.b32  	%r1018, %r1018, %r873;
$L__BB0_89:
	and.b32  	%r875, %r837, 32;
	setp.eq.s32 	%p49, %r875, 0;
	@%p49 bra 	$L__BB0_91;
	ld.global.u32 	%r876, [%rd8+100];
	xor.b32  	%r1022, %r1022, %r876;
	ld.global.u32 	%r877, [%rd8+104];
	xor.b32  	%r1021, %r1021, %r877;
	ld.global.u32 	%r878, [%rd8+108];
	xor.b32  	%r1020, %r1020, %r878;
	ld.global.u32 	%r879, [%rd8+112];
	xor.b32  	%r1019, %r1019, %r879;
	ld.global.u32 	%r880, [%rd8+116];
	xor.b32  	%r1018, %r1018, %r880;
$L__BB0_91:
	and.b32  	%r882, %r837, 64;
	setp.eq.s32 	%p50, %r882, 0;
	@%p50 bra 	$L__BB0_93;
	ld.global.u32 	%r883, [%rd8+120];
	xor.b32  	%r1022, %r1022, %r883;
	ld.global.u32 	%r884, [%rd8+124];
	xor.b32  	%r1021, %r1021, %r884;
	ld.global.u32 	%r885, [%rd8+128];
	xor.b32  	%r1020, %r1020, %r885;
	ld.global.u32 	%r886, [%rd8+132];
	xor.b32  	%r1019, %r1019, %r886;
	ld.global.u32 	%r887, [%rd8+136];
	xor.b32  	%r1018, %r1018, %r887;
$L__BB0_93:
	and.b32  	%r889, %r837, 128;
	setp.eq.s32 	%p51, %r889, 0;
	@%p51 bra 	$L__BB0_95;
	ld.global.u32 	%r890, [%rd8+140];
	xor.b32  	%r1022, %r1022, %r890;
	ld.global.u32 	%r891, [%rd8+144];
	xor.b32  	%r1021, %r1021, %r891;
	ld.global.u32 	%r892, [%rd8+148];
	xor.b32  	%r1020, %r1020, %r892;
	ld.global.u32 	%r893, [%rd8+152];
	xor.b32  	%r1019, %r1019, %r893;
	ld.global.u32 	%r894, [%rd8+156];
	xor.b32  	%r1018, %r1018, %r894;
$L__BB0_95:
	and.b32  	%r896, %r837, 256;
	setp.eq.s32 	%p52, %r896, 0;
	@%p52 bra 	$L__BB0_97;
	ld.global.u32 	%r897, [%rd8+160];
	xor.b32  	%r1022, %r1022, %r897;
	ld.global.u32 	%r898, [%rd8+164];
	xor.b32  	%r1021, %r1021, %r898;
	ld.global.u32 	%r899, [%rd8+168];
	xor.b32  	%r1020, %r1020, %r899;
	ld.global.u32 	%r900, [%rd8+172];
	xor.b32  	%r1019, %r1019, %r900;
	ld.global.u32 	%r901, [%rd8+176];
	xor.b32  	%r1018, %r1018, %r901;
$L__BB0_97:
	and.b32  	%r903, %r837, 512;
	setp.eq.s32 	%p53, %r903, 0;
	@%p53 bra 	$L__BB0_99;
	ld.global.u32 	%r904, [%rd8+180];
	xor.b32  	%r1022, %r1022, %r904;
	ld.global.u32 	%r905, [%rd8+184];
	xor.b32  	%r1021, %r1021, %r905;
	ld.global.u32 	%r906, [%rd8+188];
	xor.b32  	%r1020, %r1020, %r906;
	ld.global.u32 	%r907, [%rd8+192];
	xor.b32  	%r1019, %r1019, %r907;
	ld.global.u32 	%r908, [%rd8+196];
	xor.b32  	%r1018, %r1018, %r908;
$L__BB0_99:
	and.b32  	%r910, %r837, 1024;
	setp.eq.s32 	%p54, %r910, 0;
	@%p54 bra 	$L__BB0_101;
	ld.global.u32 	%r911, [%rd8+200];
	xor.b32  	%r1022, %r1022, %r911;
	ld.global.u32 	%r912, [%rd8+204];
	xor.b32  	%r1021, %r1021, %r912;
	ld.global.u32 	%r913, [%rd8+208];
	xor.b32  	%r1020, %r1020, %r913;
	ld.global.u32 	%r914, [%rd8+212];
	xor.b32  	%r1019, %r1019, %r914;
	ld.global.u32 	%r915, [%rd8+216];
	xor.b32  	%r1018, %r1018, %r915;
$L__BB0_101:
	and.b32  	%r917, %r837, 2048;
	setp.eq.s32 	%p55, %r917, 0;
	@%p55 bra 	$L__BB0_103;
	ld.global.u32 	%r918, [%rd8+220];
	xor.b32  	%r1022, %r1022, %r918;
	ld.global.u32 	%r919, [%rd8+224];
	xor.b32  	%r1021, %r1021, %r919;
	ld.global.u32 	%r920, [%rd8+228];
	xor.b32  	%r1020, %r1020, %r920;
	ld.global.u32 	%r921, [%rd8+232];
	xor.b32  	%r1019, %r1019, %r921;
	ld.global.u32 	%r922, [%rd8+236];
	xor.b32  	%r1018, %r1018, %r922;
$L__BB0_103:
	and.b32  	%r924, %r837, 4096;
	setp.eq.s32 	%p56, %r924, 0;
	@%p56 bra 	$L__BB0_105;
	ld.global.u32 	%r925, [%rd8+240];
	xor.b32  	%r1022, %r1022, %r925;
	ld.global.u32 	%r926, [%rd8+244];
	xor.b32  	%r1021, %r1021, %r926;
	ld.global.u32 	%r927, [%rd8+248];
	xor.b32  	%r1020, %r1020, %r927;
	ld.global.u32 	%r928, [%rd8+252];
	xor.b32  	%r1019, %r1019, %r928;
	ld.global.u32 	%r929, [%rd8+256];
	xor.b32  	%r1018, %r1018, %r929;
$L__BB0_105:
	and.b32  	%r931, %r837, 8192;
	setp.eq.s32 	%p57, %r931, 0;
	@%p57 bra 	$L__BB0_107;
	ld.global.u32 	%r932, [%rd8+260];
	xor.b32  	%r1022, %r1022, %r932;
	ld.global.u32 	%r933, [%rd8+264];
	xor.b32  	%r1021, %r1021, %r933;
	ld.global.u32 	%r934, [%rd8+268];
	xor.b32  	%r1020, %r1020, %r934;
	ld.global.u32 	%r935, [%rd8+272];
	xor.b32  	%r1019, %r1019, %r935;
	ld.global.u32 	%r936, [%rd8+276];
	xor.b32  	%r1018, %r1018, %r936;
$L__BB0_107:
	and.b32  	%r938, %r837, 16384;
	setp.eq.s32 	%p58, %r938, 0;
	@%p58 bra 	$L__BB0_109;
	ld.global.u32 	%r939, [%rd8+280];
	xor.b32  	%r1022, %r1022, %r939;
	ld.global.u32 	%r940, [%rd8+284];
	xor.b32  	%r1021, %r1021, %r940;
	ld.global.u32 	%r941, [%rd8+288];
	xor.b32  	%r1020, %r1020, %r941;
	ld.global.u32 	%r942, [%rd8+292];
	xor.b32  	%r1019, %r1019, %r942;
	ld.global.u32 	%r943, [%rd8+296];
	xor.b32  	%r1018, %r1018, %r943;
$L__BB0_109:
	and.b32  	%r945, %r837, 32768;
	setp.eq.s32 	%p59, %r945, 0;
	@%p59 bra 	$L__BB0_111;
	ld.global.u32 	%r946, [%rd8+300];
	xor.b32  	%r1022, %r1022, %r946;
	ld.global.u32 	%r947, [%rd8+304];
	xor.b32  	%r1021, %r1021, %r947;
	ld.global.u32 	%r948, [%rd8+308];
	xor.b32  	%r1020, %r1020, %r948;
	ld.global.u32 	%r949, [%rd8+312];
	xor.b32  	%r1019, %r1019, %r949;
	ld.global.u32 	%r950, [%rd8+316];
	xor.b32  	%r1018, %r1018, %r950;
$L__BB0_111:
	add.s32 	%r1201, %r1201, 16;
	setp.ne.s32 	%p60, %r1201, 32;
	@%p60 bra 	$L__BB0_79;
	mad.lo.s32 	%r951, %r1195, -31, %r373;
	add.s32 	%r1195, %r951, 1;
	setp.ne.s32 	%p61, %r1195, 5;
	@%p61 bra 	$L__BB0_78;
	st.local.u32 	[%rd1+4], %r1022;
	st.local.v2.u32 	[%rd1+8], {%r1021, %r1020};
	st.local.v2.u32 	[%rd1+16], {%r1019, %r1018};
$L__BB0_114:
	shr.u64 	%rd26, %rd3, 2;
	add.s32 	%r1005, %r1005, 1;
	setp.gt.u64 	%p62, %rd3, 3;
	@%p62 bra 	$L__BB0_2;
$L__BB0_115:
	setp.ge.s32 	%p63, %r1299, %r589;
	mov.f32 	%f29, 0f00000000;
	@%p63 bra 	$L__BB0_123;
	add.s32 	%r952, %r1299, %r2;
	max.s32 	%r953, %r589, %r952;
	setp.lt.s32 	%p64, %r952, %r589;
	selp.u32 	%r954, 1, 0, %p64;
	add.s32 	%r955, %r952, %r954;
	sub.s32 	%r956, %r953, %r955;
	div.u32 	%r957, %r956, %r2;
	add.s32 	%r553, %r957, %r954;
	and.b32  	%r958, %r553, 3;
	setp.eq.s32 	%p65, %r958, 3;
	mov.f32 	%f29, 0f00000000;
	@%p65 bra 	$L__BB0_120;
	add.s32 	%r959, %r553, 1;
	and.b32  	%r960, %r959, 3;
	neg.s32 	%r1292, %r960;
	mov.f32 	%f29, 0f00000000;
$L__BB0_118:
	.pragma "nounroll";
	mov.u32 	%r560, %r1021;
	mov.u32 	%r1021, %r1020;
	mov.u32 	%r1020, %r1019;
	mov.u32 	%r1019, %r1018;
	shr.u32 	%r961, %r1022, 2;
	xor.b32  	%r962, %r961, %r1022;
	shl.b32 	%r963, %r1019, 4;
	shl.b32 	%r964, %r962, 1;
	xor.b32  	%r965, %r964, %r963;
	xor.b32  	%r966, %r965, %r962;
	xor.b32  	%r1018, %r966, %r1019;
	add.s32 	%r967, %r1293, %r1018;
	add.s32 	%r968, %r967, -637770787;
	cvt.rn.f32.u32 	%f12, %r968;
	fma.rn.f32 	%f13, %f12, 0f2F800000, 0f2F000000;
	fma.rn.f32 	%f29, %f13, %f13, %f29;
	add.s32 	%r1299, %r1299, %r2;
	add.s32 	%r1293, %r1293, 362437;
	add.s32 	%r1292, %r1292, 1;
	setp.ne.s32 	%p66, %r1292, 0;
	mov.u32 	%r1022, %r560;
	@%p66 bra 	$L__BB0_118;
	add.s32 	%r1307, %r1293, -638133224;
	mov.u32 	%r1022, %r560;
$L__BB0_120:
	setp.lt.u32 	%p67, %r553, 3;
	@%p67 bra 	$L__BB0_123;
	shl.b32 	%r575, %r2, 2;
$L__BB0_122:
	mov.u32 	%r577, %r1018;
	shr.u32 	%r969, %r1022, 2;
	xor.b32  	%r970, %r969, %r1022;
	shl.b32 	%r971, %r577, 4;
	shl.b32 	%r972, %r970, 1;
	xor.b32  	%r973, %r972, %r971;
	xor.b32  	%r974, %r973, %r970;
	xor.b32  	%r583, %r974, %r577;
	add.s32 	%r975, %r1307, %r583;
	add.s32 	%r976, %r975, 362437;
	cvt.rn.f32.u32 	%f14, %r976;
	fma.rn.f32 	%f15, %f14, 0f2F800000, 0f2F000000;
	fma.rn.f32 	%f16, %f15, %f15, %f29;
	shr.u32 	%r977, %r1021, 2;
	xor.b32  	%r978, %r977, %r1021;
	shl.b32 	%r979, %r583, 4;
	shl.b32 	%r980, %r978, 1;
	xor.b32  	%r981, %r980, %r979;
	xor.b32  	%r982, %r981, %r978;
	xor.b32  	%r584, %r982, %r583;
	add.s32 	%r983, %r1307, %r584;
	add.s32 	%r984, %r983, 724874;
	cvt.rn.f32.u32 	%f17, %r984;
	fma.rn.f32 	%f18, %f17, 0f2F800000, 0f2F000000;
	fma.rn.f32 	%f19, %f18, %f18, %f16;
	shr.u32 	%r985, %r1020, 2;
	xor.b32  	%r986, %r985, %r1020;
	shl.b32 	%r987, %r584, 4;
	shl.b32 	%r988, %r986, 1;
	xor.b32  	%r989, %r988, %r987;
	xor.b32  	%r990, %r989, %r986;
	xor.b32  	%r585, %r990, %r584;
	add.s32 	%r991, %r1307, %r585;
	add.s32 	%r992, %r991, 1087311;
	cvt.rn.f32.u32 	%f20, %r992;
	fma.rn.f32 	%f21, %f20, 0f2F800000, 0f2F000000;
	fma.rn.f32 	%f22, %f21, %f21, %f19;
	shr.u32 	%r993, %r1019, 2;
	xor.b32  	%r994, %r993, %r1019;
	shl.b32 	%r995, %r585, 4;
	shl.b32 	%r996, %r994, 1;
	xor.b32  	%r997, %r996, %r995;
	xor.b32  	%r998, %r997, %r994;
	xor.b32  	%r1018, %r998, %r585;
	add.s32 	%r1307, %r1307, 1449748;
	add.s32 	%r999, %r1018, %r1307;
	cvt.rn.f32.u32 	%f23, %r999;
	fma.rn.f32 	%f24, %f23, 0f2F800000, 0f2F000000;
	fma.rn.f32 	%f29, %f24, %f24, %f22;
	add.s32 	%r1299, %r575, %r1299;
	setp.lt.s32 	%p68, %r1299, %r589;
	mov.u32 	%r1019, %r585;
	mov.u32 	%r1020, %r584;
	mov.u32 	%r1021, %r583;
	mov.u32 	%r1022, %r577;
	@%p68 bra 	$L__BB0_122;
$L__BB0_123:
	cvta.to.global.u64 	%rd23, %rd10;
	shl.b64 	%rd24, %rd2, 2;
	add.s64 	%rd25, %rd23, %rd24;
	st.global.f32 	[%rd25], %f29;
	ret;

}


// ===== COMPILED SASS (sm_100) =====

	.target	sm_100

	.elftype	@"ET_EXEC"


//--------------------- .note.nv.tkinfo           --------------------------
	.section	.note.nv.tkinfo,"",@"SHT_NOTE"
	.sectionflags	@"SHF_NOTE_NV_TKINFO"
	.tkinfo
        /*0018*/ 	.word	0x00000002
        /*0030*/ 	.string	""
        /*0030*/ 	.string	"ptxas"
        /*0030*/ 	.string	"Cuda compilation tools, release 13.0, V13.0.88"
        /*0030*/ 	.string	"Build cuda_13.0.r13.0/compiler.36424714_0"
        /*0030*/ 	.string	"-arch sm_100 -m 64 "



//--------------------- .note.nv.cuinfo           --------------------------
	.section	.note.nv.cuinfo,"",@"SHT_NOTE"
	.sectionflags	@"SHF_NOTE_NV_CUINFO"
        /*0018*/ 	.short	0x0002
        /*001a*/ 	.short	0x0064
        /*001c*/ 	.short	0x0082
	.zero		2


//--------------------- .nv.info                  --------------------------
	.section	.nv.info,"",@"SHT_CUDA_INFO"
	.align	4


	//----- nvinfo : EIATTR_REGCOUNT
	.align		4
        /*0000*/ 	.byte	0x04, 0x2f
        /*0002*/ 	.short	(.L_10 - .L_9)
	.align		4
.L_9:
        /*0004*/ 	.word	index@(_Z16monteCarloKernelPfij)
        /*0008*/ 	.word	0x0000001f


	//----- nvinfo : EIATTR_FRAME_SIZE
	.align		4
.L_10:
        /*000c*/ 	.byte	0x04, 0x11
        /*000e*/ 	.short	(.L_12 - .L_11)
	.align		4
.L_11:
        /*0010*/ 	.word	index@(_Z16monteCarloKernelPfij)
        /*0014*/ 	.word	0x00000030


	//----- nvinfo : EIATTR_MIN_STACK_SIZE
	.align		4
.L_12:
        /*0018*/ 	.byte	0x04, 0x12
        /*001a*/ 	.short	(.L_14 - .L_13)
	.align		4
.L_13:
        /*001c*/ 	.word	index@(_Z16monteCarloKernelPfij)
        /*0020*/ 	.word	0x00000030
.L_14:


//--------------------- .nv.compat                --------------------------
	.section	.nv.compat,"",@"SHT_CUDA_COMPAT_INFO"
	.align	4
        /*0000*/ 	.byte	0x02, 0x09, 0x00, 0x00, 0x02, 0x02, 0x01, 0x00, 0x02, 0x05, 0x05, 0x00, 0x03, 0x07, 0x01, 0x01
        /*0010*/ 	.byte	0x02, 0x03, 0x00, 0x00, 0x02, 0x06, 0x01, 0x00, 0x04, 0x0b, 0x08, 0x00, 0x09, 0x00, 0x00, 0x00
        /*0020*/ 	.byte	0x00, 0x00, 0x00, 0x00


//--------------------- .nv.info._Z16monteCarloKernelPfij --------------------------
	.section	.nv.info._Z16monteCarloKernelPfij,"",@"SHT_CUDA_INFO"
	.sectionflags	@""
	.align	4


	//----- nvinfo : EIATTR_CUDA_API_VERSION
	.align		4
        /*0000*/ 	.byte	0x04, 0x37
        /*0002*/ 	.short	(.L_16 - .L_15)
.L_15:
        /*0004*/ 	.word	0x00000082


	//----- nvinfo : EIATTR_KPARAM_INFO
	.align		4
.L_16:
        /*0008*/ 	.byte	0x04, 0x17
        /*000a*/ 	.short	(.L_18 - .L_17)
.L_17:
        /*000c*/ 	.word	0x00000000
        /*0010*/ 	.short	0x0002
        /*0012*/ 	.short	0x000c
        /*0014*/ 	.byte	0x00, 0xf0, 0x11, 0x00


	//----- nvinfo : EIATTR_KPARAM_INFO
	.align		4
.L_18:
        /*0018*/ 	.byte	0x04, 0x17
        /*001a*/ 	.short	(.L_20 - .L_19)
.L_19:
        /*001c*/ 	.word	0x00000000
        /*0020*/ 	.short	0x0001
        /*0022*/ 	.short	0x0008
        /*0024*/ 	.byte	0x00, 0xf0, 0x11, 0x00


	//----- nvinfo : EIATTR_KPARAM_INFO
	.align		4
.L_20:
        /*0028*/ 	.byte	0x04, 0x17
        /*002a*/ 	.short	(.L_22 - .L_21)
.L_21:
        /*002c*/ 	.word	0x00000000
        /*0030*/ 	.short	0x0000
        /*0032*/ 	.short	0x0000
        /*0034*/ 	.byte	0x00, 0xf5, 0x21, 0x00


	//----- nvinfo : EIATTR_SPARSE_MMA_MASK
	.align		4
.L_22:
        /*0038*/ 	.byte	0x03, 0x50
        /*003a*/ 	.short	0x0000


	//----- nvinfo : EIATTR_MAXREG_COUNT
	.align		4
        /*003c*/ 	.byte	0x03, 0x1b
        /*003e*/ 	.short	0x00ff


	//----- nvinfo : EIATTR_MERCURY_ISA_VERSION
	.align		4
        /*0040*/ 	.byte	0x03, 0x5f
        /*0042*/ 	.short	0x0101


	//----- nvinfo : EIATTR_VRC_CTA_INIT_COUNT
	.align		4
        /*0044*/ 	.byte	0x02, 0x4a
	.zero		1
	.zero		1


	//----- nvinfo : EIATTR_EXIT_INSTR_OFFSETS
	.align		4
        /*0048*/ 	.byte	0x04, 0x1c
        /*004a*/ 	.short	(.L_24 - .L_23)


	//   ....[0]....
.L_23:
        /*004c*/ 	.word	0x00002e90


	//----- nvinfo : EIATTR_CRS_STACK_SIZE
	.align		4
.L_24:
        /*0050*/ 	.byte	0x04, 0x1e
        /*0052*/ 	.short	(.L_26 - .L_25)
.L_25:
        /*0054*/ 	.word	0x00000000


	//----- nvinfo : EIATTR_CBANK_PARAM_SIZE
	.align		4
.L_26:
        /*0058*/ 	.byte	0x03, 0x19
        /*005a*/ 	.short	0x0010


	//----- nvinfo : EIATTR_PARAM_CBANK
	.align		4
        /*005c*/ 	.byte	0x04, 0x0a
        /*005e*/ 	.short	(.L_28 - .L_27)
	.align		4
.L_27:
        /*0060*/ 	.word	index@(.nv.constant0._Z16monteCarloKernelPfij)
        /*0064*/ 	.short	0x0380
        /*0066*/ 	.short	0x0010


	//----- nvinfo : EIATTR_SW_WAR
	.align		4
.L_28:
        /*0068*/ 	.byte	0x04, 0x36
        /*006a*/ 	.short	(.L_30 - .L_29)
.L_29:
        /*006c*/ 	.word	0x00000008
.L_30:


//--------------------- .nv.callgraph             --------------------------
	.section	.nv.callgraph,"",@"SHT_CUDA_CALLGRAPH"
	.align	4
	.sectionentsize	8
	.align		4
        /*0000*/ 	.word	0x00000000
	.align		4
        /*0004*/ 	.word	0xffffffff
	.align		4
        /*0008*/ 	.word	0x00000000
	.align		4
        /*000c*/ 	.word	0xfffffffe
	.align		4
        /*0010*/ 	.word	0x00000000
	.align		4
        /*0014*/ 	.word	0xfffffffd
	.align		4
        /*0018*/ 	.word	0x00000000
	.align		4
        /*001c*/ 	.word	0xfffffffc


//--------------------- .nv.constant4             --------------------------
	.section	.nv.constant4,"a",@progbits
	.align	8
	.align		8
.nv.constant4:
        /*0000*/ 	.dword	precalc_xorwow_matrix
	.align		8
        /*0008*/ 	.dword	precalc_xorwow_offset_matrix
	.align		8
        /*0010*/ 	.dword	mrg32k3aM1
	.align		8
        /*0018*/ 	.dword	mrg32k3aM2
	.align		8
        /*0020*/ 	.dword	mrg32k3aM1SubSeq
	.align		8
        /*0028*/ 	.dword	mrg32k3aM2SubSeq
	.align		8
        /*0030*/ 	.dword	mrg32k3aM1Seq
	.align		8
        /*0038*/ 	.dword	mrg32k3aM2Seq


//--------------------- .nv.constant3             --------------------------
	.section	.nv.constant3,"a",@progbits
	.align	8
.nv.constant3:
	.type		__cr_lgamma_table,@object
	.size		__cr_lgamma_table,(.L_8 - __cr_lgamma_table)
__cr_lgamma_table:
        /*0000*/ 	.byte	0x00, 0x00, 0x00, 0x00, 0x00, 0x00, 0x00, 0x00, 0x00, 0x00, 0x00, 0x00, 0x00, 0x00, 0x00, 0x00
        /*0010*/ 	.byte	0xef, 0x39, 0xfa, 0xfe, 0x42, 0x2e, 0xe6, 0x3f, 0x02, 0x20, 0x2a, 0xfa, 0x0b, 0xab, 0xfc, 0x3f
        /*0020*/ 	.byte	0xf9, 0x2c, 0x92, 0x7c, 0xa7, 0x6c, 0x09, 0x40, 0xc9, 0x79, 0x44, 0x3c, 0x64, 0x26, 0x13, 0x40
        /*0030*/ 	.byte	0xca, 0x01, 0xcf, 0x3a, 0x27, 0x51, 0x1a, 0x40, 0x30, 0xcc, 0x2d, 0xf3, 0xe1, 0x0c, 0x21, 0x40
        /*0040*/ 	.byte	0x0d, 0xb7, 0xfc, 0x82, 0x8e, 0x35, 0x25, 0x40
.L_8:


//--------------------- .text._Z16monteCarloKernelPfij --------------------------
	.section	.text._Z16monteCarloKernelPfij,"ax",@progbits
	.align	128
        .global         _Z16monteCarloKernelPfij
        .type           _Z16monteCarloKernelPfij,@function
        .size           _Z16monteCarloKernelPfij,(.L_x_19 - _Z16monteCarloKernelPfij)
        .other          _Z16monteCarloKernelPfij,@"STO_CUDA_ENTRY STV_DEFAULT"
_Z16monteCarloKernelPfij:
.text._Z16monteCarloKernelPfij:
[----:B------:R-:W0:Y:S08]  /*0000*/  LDC R1, c[0x0][0x37c] ;  /* 0x0000df00ff017b82 */ /* 0x000e300000000800 */
[----:B------:R-:W1:Y:S01]  /*0010*/  LDC R16, c[0x0][0x38c] ;  /* 0x0000e300ff107b82 */ /* 0x000e620000000800 */
[----:B------:R-:W2:Y:S01]  /*0020*/  S2R R8, SR_TID.X ;  /* 0x0000000000087919 */ /* 0x000ea20000002100 */
[----:B0-----:R-:W-:Y:S01]  /*0030*/  VIADD R1, R1, 0xffffffd0 ;  /* 0xffffffd001017836 */ /* 0x001fe20000000000 */
[----:B------:R-:W0:Y:S01]  /*0040*/  LDCU.64 UR6, c[0x0][0x358] ;  /* 0x00006b00ff0677ac */ /* 0x000e220008000a00 */
[----:B------:R-:W-:Y:S01]  /*0050*/  IMAD.MOV.U32 R15, RZ, RZ, -0x75bd8fc ;  /* 0xf8a42704ff0f7424 */ /* 0x000fe200078e00ff */
[----:B------:R-:W-:Y:S01]  /*0060*/  BSSY.RECONVERGENT B0, `(.L_x_0) ;  /* 0x000026a000007945 */ /* 0x000fe20003800200 */
[----:B------:R-:W-:-:S02]  /*0070*/  IMAD.MOV.U32 R12, RZ, RZ, -0x23270784 ;  /* 0xdcd8f87cff0c7424 */ /* 0x000fc400078e00ff */
[----:B------:R-:W2:Y:S01]  /*0080*/  S2UR UR4, SR_CTAID.X ;  /* 0x00000000000479c3 */ /* 0x000ea20000002500 */
[----:B------:R-:W-:Y:S02]  /*0090*/  IMAD.MOV.U32 R7, RZ, RZ, -0x75bd8fc ;  /* 0xf8a42704ff077424 */ /* 0x000fe400078e00ff */
[----:B------:R-:W-:-:S05]  /*00a0*/  IMAD.MOV.U32 R4, RZ, RZ, -0x23270784 ;  /* 0xdcd8f87cff047424 */ /* 0x000fca00078e00ff */
[----:B------:R-:W2:Y:S01]  /*00b0*/  LDC R9, c[0x0][0x360] ;  /* 0x0000d800ff097b82 */ /* 0x000ea20000000800 */
[----:B------:R-:W3:Y:S01]  /*00c0*/  LDCU UR5, c[0x0][0x370] ;  /* 0x00006e00ff0577ac */ /* 0x000ee20008000800 */
[----:B-1----:R-:W-:-:S05]  /*00d0*/  LOP3.LUT R16, R16, 0xaad26b49, RZ, 0x3c, !PT ;  /* 0xaad26b4910107812 */ /* 0x002fca00078e3cff */
[----:B------:R-:W-:-:S04]  /*00e0*/  IMAD R16, R16, 0x4182bed5, RZ ;  /* 0x4182bed510107824 */ /* 0x000fc800078e02ff */
[C---:B------:R-:W-:Y:S01]  /*00f0*/  VIADD R5, R16.reuse, 0x583f19 ;  /* 0x00583f1910057836 */ /* 0x040fe20000000000 */
[C---:B------:R-:W-:Y:S01]  /*0100*/  LOP3.LUT R6, R16.reuse, 0x159a55e5, RZ, 0x3c, !PT ;  /* 0x159a55e510067812 */ /* 0x040fe200078e3cff */
[C---:B------:R-:W-:Y:S02]  /*0110*/  VIADD R2, R16.reuse, 0xd9f6dc18 ;  /* 0xd9f6dc1810027836 */ /* 0x040fe40000000000 */
[----:B------:R-:W-:Y:S02]  /*0120*/  IMAD.MOV.U32 R13, RZ, RZ, R5 ;  /* 0x000000ffff0d7224 */ /* 0x000fe400078e0005 */
[----:B------:R-:W-:Y:S02]  /*0130*/  IMAD.MOV.U32 R14, RZ, RZ, R6 ;  /* 0x000000ffff0e7224 */ /* 0x000fe400078e0006 */
[----:B------:R-:W-:Y:S01]  /*0140*/  VIADD R3, R16, 0x75bcd15 ;  /* 0x075bcd1510037836 */ /* 0x000fe20000000000 */
[----:B------:R1:W-:Y:S01]  /*0150*/  STL.64 [R1+0x10], R12 ;  /* 0x0000100c01007387 */ /* 0x0003e20000100a00 */
[----:B--2---:R-:W-:-:S02]  /*0160*/  IMAD R8, R9, UR4, R8 ;  /* 0x0000000409087c24 */ /* 0x004fc4000f8e0208 */
[----:B---3--:R-:W-:Y:S01]  /*0170*/  IMAD R9, R9, UR5, RZ ;  /* 0x0000000509097c24 */ /* 0x008fe2000f8e02ff */
[----:B------:R1:W-:Y:S01]  /*0180*/  STL.64 [R1+0x8], R14 ;  /* 0x0000080e01007387 */ /* 0x0003e20000100a00 */
[--C-:B------:R-:W-:Y:S01]  /*0190*/  IMAD.MOV.U32 R0, RZ, RZ, R8.reuse ;  /* 0x000000ffff007224 */ /* 0x100fe200078e0008 */
[----:B------:R-:W-:Y:S02]  /*01a0*/  ISETP.NE.AND P0, PT, R8, RZ, PT ;  /* 0x000000ff0800720c */ /* 0x000fe40003f05270 */
[----:B------:R1:W-:Y:S01]  /*01b0*/  STL.64 [R1], R2 ;  /* 0x0000000201007387 */ /* 0x0003e20000100a00 */
[----:B------:R-:W-:-:S10]  /*01c0*/  SHF.R.S32.HI R10, RZ, 0x1f, R8 ;  /* 0x0000001fff0a7819 */ /* 0x000fd40000011408 */
[----:B0-----:R-:W-:Y:S05]  /*01d0*/  @!P0 BRA `(.L_x_1) ;  /* 0x0000002400488947 */ /* 0x001fea0003800000 */
[----:B------:R-:W-:Y:S02]  /*01e0*/  IMAD.MOV.U32 R17, RZ, RZ, R10 ;  /* 0x000000ffff117224 */ /* 0x000fe400078e000a */
[----:B-1----:R-:W-:Y:S02]  /*01f0*/  IMAD.MOV.U32 R15, RZ, RZ, RZ ;  /* 0x000000ffff0f7224 */ /* 0x002fe400078e00ff */
[----:B------:R-:W-:Y:S02]  /*0200*/  IMAD.MOV.U32 R14, RZ, RZ, R8 ;  /* 0x000000ffff0e7224 */ /* 0x000fe400078e0008 */
[----:B------:R-:W-:Y:S02]  /*0210*/  IMAD.MOV.U32 R7, RZ, RZ, -0x75bd8fc ;  /* 0xf8a42704ff077424 */ /* 0x000fe400078e00ff */
[----:B------:R-:W-:-:S07]  /*0220*/  IMAD.MOV.U32 R4, RZ, RZ, -0x23270784 ;  /* 0xdcd8f87cff047424 */ /* 0x000fce00078e00ff */
.L_x_10:
[----:B------:R-:W-:Y:S01]  /*0230*/  LOP3.LUT R21, R14, 0x3, RZ, 0xc0, !PT ;  /* 0x000000030e157812 */ /* 0x000fe200078ec0ff */
[----:B------:R-:W-:Y:S03]  /*0240*/  BSSY.RECONVERGENT B1, `(.L_x_2) ;  /* 0x0000245000017945 */ /* 0x000fe60003800200 */
[----:B------:R-:W-:-:S04]  /*0250*/  ISETP.NE.U32.AND P0, PT, R21, RZ, PT ;  /* 0x000000ff1500720c */ /* 0x000fc80003f05070 */
[----:B------:R-:W-:-:S13]  /*0260*/  ISETP.NE.AND.EX P0, PT, RZ, RZ, PT, P0 ;  /* 0x000000ffff00720c */ /* 0x000fda0003f05300 */
[----:B012---:R-:W-:Y:S05]  /*0270*/  @!P0 BRA `(.L_x_3) ;  /* 0x0000002400048947 */ /* 0x007fea0003800000 */
[----:B------:R-:W0:Y:S01]  /*0280*/  LDC.64 R10, c[0x4][RZ] ;  /* 0x01000000ff0a7b82 */ /* 0x000e220000000a00 */
[----:B------:R-:W-:Y:S01]  /*0290*/  IMAD.MOV.U32 R18, RZ, RZ, RZ ;  /* 0x000000ffff127224 */ /* 0x000fe200078e00ff */
[----:B------:R-:W-:Y:S02]  /*02a0*/  CS2R R4, SRZ ;  /* 0x0000000000047805 */ /* 0x000fe4000001ff00 */
[----:B------:R-:W-:Y:S01]  /*02b0*/  CS2R R6, SRZ ;  /* 0x0000000000067805 */ /* 0x000fe2000001ff00 */
[----:B------:R-:W-:Y:S02]  /*02c0*/  IMAD.MOV.U32 R3, RZ, RZ, RZ ;  /* 0x000000ffff037224 */ /* 0x000fe400078e00ff */
[----:B0-----:R-:W-:-:S07]  /*02d0*/  IMAD.WIDE.U32 R10, R15, 0xc80, R10 ;  /* 0x00000c800f0a7825 */ /* 0x001fce00078e000a */
.L_x_5:
[----:B------:R-:W-:-:S06]  /*02e0*/  IMAD R19, R18, 0x4, R1 ;  /* 0x0000000412137824 */ /* 0x000fcc00078e0201 */
[----:B------:R-:W5:Y:S01]  /*02f0*/  LDL R19, [R19+0x4] ;  /* 0x0000040013137983 */ /* 0x000f620000100800 */
[----:B------:R-:W-:Y:S01]  /*0300*/  IMAD.SHL.U32 R20, R18, 0x20, RZ ;  /* 0x0000002012147824 */ /* 0x000fe200078e00ff */
[----:B------:R-:W-:-:S06]  /*0310*/  UMOV UR4, URZ ;  /* 0x000000ff00047c82 */ /* 0x000fcc0008000000 */
.L_x_4:
[----:B-----5:R-:W-:Y:S01]  /*0320*/  SHF.R.U32.HI R24, RZ, UR4, R19 ;  /* 0x00000004ff187c19 */ /* 0x020fe20008011613 */
[----:B------:R-:W-:-:S03]  /*0330*/  VIADD R12, R20, UR4 ;  /* 0x00000004140c7c36 */ /* 0x000fc60008000000 */
[----:B------:R-:W-:-:S04]  /*0340*/  LOP3.LUT R13, R24, 0x1, RZ, 0xc0, !PT ;  /* 0x00000001180d7812 */ /* 0x000fc800078ec0ff */
[----:B------:R-:W-:Y:S01]  /*0350*/  ISETP.NE.U32.AND P0, PT, R13, 0x1, PT ;  /* 0x000000010d00780c */ /* 0x000fe20003f05070 */
[----:B------:R-:W-:-:S03]  /*0360*/  IMAD R13, R12, 0x5, RZ ;  /* 0x000000050c0d7824 */ /* 0x000fc600078e02ff */
[----:B------:R-:W-:Y:S01]  /*0370*/  R2P PR, R24, 0x7e ;  /* 0x0000007e18007804 */ /* 0x000fe20000000000 */
[----:B------:R-:W-:-:S08]  /*0380*/  IMAD.WIDE.U32 R12, R13, 0x4, R10 ;  /* 0x000000040d0c7825 */ /* 0x000fd000078e000a */
[----:B------:R-:W2:Y:S04]  /*0390*/  @!P0 LDG.E R26, desc[UR6][R12.64+0x10] ;  /* 0x000010060c1a8981 */ /* 0x000ea8000c1e1900 */
[----:B------:R-:W3:Y:S04]  /*03a0*/  @P1 LDG.E R28, desc[UR6][R12.64+0x24] ;  /* 0x000024060c1c1981 */ /* 0x000ee8000c1e1900 */
[----:B------:R-:W4:Y:S04]  /*03b0*/  @!P0 LDG.E R22, desc[UR6][R12.64] ;  /* 0x000000060c168981 */ /* 0x000f28000c1e1900 */
[----:B------:R-:W4:Y:S04]  /*03c0*/  @!P0 LDG.E R23, desc[UR6][R12.64+0x4] ;  /* 0x000004060c178981 */ /* 0x000f28000c1e1900 */
[----:B------:R-:W4:Y:S01]  /*03d0*/  @P1 LDG.E R25, desc[UR6][R12.64+0x20] ;  /* 0x000020060c191981 */ /* 0x000f22000c1e1900 */
[----:B--2---:R-:W-:-:S03]  /*03e0*/  @!P0 LOP3.LUT R5, R5, R26, RZ, 0x3c, !PT ;  /* 0x0000001a05058212 */ /* 0x004fc600078e3cff */
[----:B------:R-:W2:Y:S01]  /*03f0*/  @P2 LDG.E R26, desc[UR6][R12.64+0x38] ;  /* 0x000038060c1a2981 */ /* 0x000ea2000c1e1900 */
[----:B---3--:R-:W-:-:S03]  /*0400*/  @P1 LOP3.LUT R5, R5, R28, RZ, 0x3c, !PT ;  /* 0x0000001c05051212 */ /* 0x008fc600078e3cff */
[----:B------:R-:W3:Y:S01]  /*0410*/  @P3 LDG.E R28, desc[UR6][R12.64+0x4c] ;  /* 0x00004c060c1c3981 */ /* 0x000ee2000c1e1900 */
[----:B----4-:R-:W-:-:S03]  /*0420*/  @!P0 LOP3.LUT R3, R3, R22, RZ, 0x3c, !PT ;  /* 0x0000001603038212 */ /* 0x010fc600078e3cff */
[----:B------:R-:W4:Y:S01]  /*0430*/  @!P0 LDG.E R22, desc[UR6][R12.64+0x8] ;  /* 0x000008060c168981 */ /* 0x000f22000c1e1900 */
[----:B------:R-:W-:-:S03]  /*0440*/  @!P0 LOP3.LUT R6, R6, R23, RZ, 0x3c, !PT ;  /* 0x0000001706068212 */ /* 0x000fc600078e3cff */
[----:B------:R-:W4:Y:S01]  /*0450*/  @P4 LDG.E R23, desc[UR6][R12.64+0x60] ;  /* 0x000060060c174981 */ /* 0x000f22000c1e1900 */
[----:B--2---:R-:W-:-:S03]  /*0460*/  @P2 LOP3.LUT R5, R5, R26, RZ, 0x3c, !PT ;  /* 0x0000001a05052212 */ /* 0x004fc600078e3cff */
[----:B------:R-:W2:Y:S01]  /*0470*/  @P5 LDG.E R26, desc[UR6][R12.64+0x74] ;  /* 0x000074060c1a5981 */ /* 0x000ea2000c1e1900 */
[----:B---3--:R-:W-:-:S03]  /*0480*/  @P3 LOP3.LUT R5, R5, R28, RZ, 0x3c, !PT ;  /* 0x0000001c05053212 */ /* 0x008fc600078e3cff */
[----:B------:R-:W3:Y:S01]  /*0490*/  @P6 LDG.E R28, desc[UR6][R12.64+0x88] ;  /* 0x000088060c1c6981 */ /* 0x000ee2000c1e1900 */
[----:B----4-:R-:W-:-:S03]  /*04a0*/  @!P0 LOP3.LUT R7, R7, R22, RZ, 0x3c, !PT ;  /* 0x0000001607078212 */ /* 0x010fc600078e3cff */
[----:B------:R-:W4:Y:S01]  /*04b0*/  @P1 LDG.E R22, desc[UR6][R12.64+0x14] ;  /* 0x000014060c161981 */ /* 0x000f22000c1e1900 */
[----:B------:R-:W-:-:S03]  /*04c0*/  @P4 LOP3.LUT R5, R5, R23, RZ, 0x3c, !PT ;  /* 0x0000001705054212 */ /* 0x000fc600078e3cff */
[----:B------:R-:W3:Y:S01]  /*04d0*/  @!P0 LDG.E R23, desc[UR6][R12.64+0xc] ;  /* 0x00000c060c178981 */ /* 0x000ee2000c1e1900 */
[----:B--2---:R-:W-:-:S03]  /*04e0*/  @P5 LOP3.LUT R5, R5, R26, RZ, 0x3c, !PT ;  /* 0x0000001a05055212 */ /* 0x004fc600078e3cff */
[----:B------:R-:W2:Y:S01]  /*04f0*/  @P2 LDG.E R26, desc[UR6][R12.64+0x28] ;  /* 0x000028060c1a2981 */ /* 0x000ea2000c1e1900 */
[----:B----4-:R-:W-:-:S03]  /*0500*/  @P1 LOP3.LUT R3, R3, R22, RZ, 0x3c, !PT ;  /* 0x0000001603031212 */ /* 0x010fc600078e3cff */
[----:B------:R-:W4:Y:S01]  /*0510*/  @P1 LDG.E R22, desc[UR6][R12.64+0x1c] ;  /* 0x00001c060c161981 */ /* 0x000f22000c1e1900 */
[----:B---3--:R-:W-:-:S03]  /*0520*/  @!P0 LOP3.LUT R4, R4, R23, RZ, 0x3c, !PT ;  /* 0x0000001704048212 */ /* 0x008fc600078e3cff */
[----:B------:R-:W3:Y:S01]  /*0530*/  @P1 LDG.E R23, desc[UR6][R12.64+0x18] ;  /* 0x000018060c171981 */ /* 0x000ee2000c1e1900 */
[----:B------:R-:W-:-:S03]  /*0540*/  @P1 LOP3.LUT R4, R4, R25, RZ, 0x3c, !PT ;  /* 0x0000001904041212 */ /* 0x000fc600078e3cff */
[----:B------:R-:W3:Y:S01]  /*0550*/  @P2 LDG.E R25, desc[UR6][R12.64+0x34] ;  /* 0x000034060c192981 */ /* 0x000ee2000c1e1900 */
[----:B--2---:R-:W-:-:S03]  /*0560*/  @P2 LOP3.LUT R3, R3, R26, RZ, 0x3c, !PT ;  /* 0x0000001a03032212 */ /* 0x004fc600078e3cff */
[----:B------:R-:W2:Y:S01]  /*0570*/  @P3 LDG.E R26, desc[UR6][R12.64+0x3c] ;  /* 0x00003c060c1a3981 */ /* 0x000ea2000c1e1900 */
[----:B----4-:R-:W-:-:S03]  /*0580*/  @P1 LOP3.LUT R7, R7, R22, RZ, 0x3c, !PT ;  /* 0x0000001607071212 */ /* 0x010fc600078e3cff */
[----:B------:R-:W4:Y:S01]  /*0590*/  @P2 LDG.E R22, desc[UR6][R12.64+0x30] ;  /* 0x000030060c162981 */ /* 0x000f22000c1e1900 */
[----:B---3--:R-:W-:-:S03]  /*05a0*/  @P1 LOP3.LUT R6, R6, R23, RZ, 0x3c, !PT ;  /* 0x0000001706061212 */ /* 0x008fc600078e3cff */
        /* <DEDUP_REMOVED lines=25> */
[----:B------:R-:W-:Y:S02]  /*0740*/  LOP3.LUT P0, RZ, R24, 0x80, RZ, 0xc0, !PT ;  /* 0x0000008018ff7812 */ /* 0x000fe4000780c0ff */
[----:B------:R-:W-:Y:S02]  /*0750*/  @P5 LOP3.LUT R4, R4, R25, RZ, 0x3c, !PT ;  /* 0x0000001904045212 */ /* 0x000fe400078e3cff */
[----:B------:R-:W3:Y:S01]  /*0760*/  @P6 LDG.E R25, desc[UR6][R12.64+0x84] ;  /* 0x000084060c196981 */ /* 0x000ee2000c1e1900 */
[----:B--2---:R-:W-:-:S08]  /*0770*/  @P6 LOP3.LUT R3, R3, R26, RZ, 0x3c, !PT ;  /* 0x0000001a03036212 */ /* 0x004fd000078e3cff */
        /* <DEDUP_REMOVED lines=13> */
[----:B------:R-:W-:Y:S02]  /*0850*/  @P6 LOP3.LUT R5, R5, R28, RZ, 0x3c, !PT ;  /* 0x0000001c05056212 */ /* 0x000fe400078e3cff */
[----:B------:R-:W-:Y:S02]  /*0860*/  @P0 LOP3.LUT R4, R4, R25, RZ, 0x3c, !PT ;  /* 0x0000001904040212 */ /* 0x000fe400078e3cff */
[----:B--2---:R-:W-:Y:S02]  /*0870*/  @P0 LOP3.LUT R5, R5, R26, RZ, 0x3c, !PT ;  /* 0x0000001a05050212 */ /* 0x004fe400078e3cff */
[----:B----4-:R-:W-:Y:S02]  /*0880*/  @P0 LOP3.LUT R7, R7, R22, RZ, 0x3c, !PT ;  /* 0x0000001607070212 */ /* 0x010fe400078e3cff */
[----:B---3--:R-:W-:Y:S02]  /*0890*/  @P0 LOP3.LUT R6, R6, R23, RZ, 0x3c, !PT ;  /* 0x0000001706060212 */ /* 0x008fe400078e3cff */
[----:B------:R-:W-:-:S13]  /*08a0*/  R2P PR, R24.B1, 0x7f ;  /* 0x0000007f18007804 */ /* 0x000fda0000001000 */
[----:B------:R-:W2:Y:S04]  /*08b0*/  @P0 LDG.E R22, desc[UR6][R12.64+0xa0] ;  /* 0x0000a0060c160981 */ /* 0x000ea8000c1e1900 */
[----:B------:R-:W3:Y:S04]  /*08c0*/  @P0 LDG.E R23, desc[UR6][R12.64+0xa4] ;  /* 0x0000a4060c170981 */ /* 0x000ee8000c1e1900 */
[----:B------:R-:W4:Y:S04]  /*08d0*/  @P0 LDG.E R26, desc[UR6][R12.64+0xa8] ;  /* 0x0000a8060c1a0981 */ /* 0x000f28000c1e1900 */
[----:B------:R-:W4:Y:S01]  /*08e0*/  @P1 LDG.E R25, desc[UR6][R12.64+0xb8] ;  /* 0x0000b8060c191981 */ /* 0x000f22000c1e1900 */
[----:B--2---:R-:W-:-:S03]  /*08f0*/  @P0 LOP3.LUT R3, R3, R22, RZ, 0x3c, !PT ;  /* 0x0000001603030212 */ /* 0x004fc600078e3cff */
[----:B------:R-:W2:Y:S01]  /*0900*/  @P0 LDG.E R22, desc[UR6][R12.64+0xb0] ;  /* 0x0000b0060c160981 */ /* 0x000ea2000c1e1900 */
[----:B---3--:R-:W-:-:S03]  /*0910*/  @P0 LOP3.LUT R6, R6, R23, RZ, 0x3c, !PT ;  /* 0x0000001706060212 */ /* 0x008fc600078e3cff */
[----:B------:R-:W3:Y:S01]  /*0920*/  @P0 LDG.E R23, desc[UR6][R12.64+0xac] ;  /* 0x0000ac060c170981 */ /* 0x000ee2000c1e1900 */
[----:B----4-:R-:W-:-:S03]  /*0930*/  @P0 LOP3.LUT R7, R7, R26, RZ, 0x3c, !PT ;  /* 0x0000001a07070212 */ /* 0x010fc600078e3cff */
[----:B------:R-:W4:Y:S01]  /*0940*/  @P1 LDG.E R26, desc[UR6][R12.64+0xb4] ;  /* 0x0000b4060c1a1981 */ /* 0x000f22000c1e1900 */
[----:B--2---:R-:W-:-:S03]  /*0950*/  @P0 LOP3.LUT R5, R5, R22, RZ, 0x3c, !PT ;  /* 0x0000001605050212 */ /* 0x004fc600078e3cff */
[----:B------:R-:W2:Y:S01]  /*0960*/  @P1 LDG.E R22, desc[UR6][R12.64+0xbc] ;  /* 0x0000bc060c161981 */ /* 0x000ea2000c1e1900 */
[----:B---3--:R-:W-:Y:S02]  /*0970*/  @P0 LOP3.LUT R4, R4, R23, RZ, 0x3c, !PT ;  /* 0x0000001704040212 */ /* 0x008fe400078e3cff */
[----:B------:R-:W-:Y:S01]  /*0980*/  LOP3.LUT P0, RZ, R24, 0x8000, RZ, 0xc0, !PT ;  /* 0x0000800018ff7812 */ /* 0x000fe2000780c0ff */
[----:B------:R-:W3:Y:S04]  /*0990*/  @P1 LDG.E R23, desc[UR6][R12.64+0xc0] ;  /* 0x0000c0060c171981 */ /* 0x000ee8000c1e1900 */
[----:B------:R-:W4:Y:S01]  /*09a0*/  @P1 LDG.E R24, desc[UR6][R12.64+0xc4] ;  /* 0x0000c4060c181981 */ /* 0x000f22000c1e1900 */
[----:B--2---:R-:W-:-:S03]  /*09b0*/  @P1 LOP3.LUT R7, R7, R22, RZ, 0x3c, !PT ;  /* 0x0000001607071212 */ /* 0x004fc600078e3cff */
[----:B------:R-:W2:Y:S01]  /*09c0*/  @P2 LDG.E R22, desc[UR6][R12.64+0xd0] ;  /* 0x0000d0060c162981 */ /* 0x000ea2000c1e1900 */
[----:B---3--:R-:W-:-:S03]  /*09d0*/  @P1 LOP3.LUT R4, R4, R23, RZ, 0x3c, !PT ;  /* 0x0000001704041212 */ /* 0x008fc600078e3cff */
[----:B------:R-:W3:Y:S01]  /*09e0*/  @P2 LDG.E R23, desc[UR6][R12.64+0xcc] ;  /* 0x0000cc060c172981 */ /* 0x000ee2000c1e1900 */
[----:B----4-:R-:W-:-:S03]  /*09f0*/  @P1 LOP3.LUT R5, R5, R24, RZ, 0x3c, !PT ;  /* 0x0000001805051212 */ /* 0x010fc600078e3cff */
[----:B------:R-:W4:Y:S01]  /*0a00*/  @P2 LDG.E R24, desc[UR6][R12.64+0xd8] ;  /* 0x0000d8060c182981 */ /* 0x000f22000c1e1900 */
[----:B------:R-:W-:Y:S02]  /*0a10*/  @P1 LOP3.LUT R3, R3, R26, RZ, 0x3c, !PT ;  /* 0x0000001a03031212 */ /* 0x000fe400078e3cff */
[----:B------:R-:W-:Y:S01]  /*0a20*/  @P1 LOP3.LUT R6, R6, R25, RZ, 0x3c, !PT ;  /* 0x0000001906061212 */ /* 0x000fe200078e3cff */
        /* <DEDUP_REMOVED lines=8> */
[----:B------:R-:W-:-:S03]  /*0ab0*/  @P2 LOP3.LUT R3, R3, R26, RZ, 0x3c, !PT ;  /* 0x0000001a03032212 */ /* 0x000fc600078e3cff */
        /* <DEDUP_REMOVED lines=43> */
[----:B------:R-:W-:-:S04]  /*0d70*/  UIADD3 UR4, UPT, UPT, UR4, 0x10, URZ ;  /* 0x0000001004047890 */ /* 0x000fc8000fffe0ff */
[----:B------:R-:W-:Y:S01]  /*0d80*/  UISETP.NE.AND UP0, UPT, UR4, 0x20, UPT ;  /* 0x000000200400788c */ /* 0x000fe2000bf05270 */
[----:B------:R-:W-:Y:S02]  /*0d90*/  @P0 LOP3.LUT R5, R5, R26, RZ, 0x3c, !PT ;  /* 0x0000001a05050212 */ /* 0x000fe400078e3cff */
[----:B------:R-:W-:Y:S02]  /*0da0*/  @P0 LOP3.LUT R4, R4, R25, RZ, 0x3c, !PT ;  /* 0x0000001904040212 */ /* 0x000fe400078e3cff */
[----:B--2---:R-:W-:Y:S02]  /*0db0*/  @P0 LOP3.LUT R3, R3, R22, RZ, 0x3c, !PT ;  /* 0x0000001603030212 */ /* 0x004fe400078e3cff */
[----:B---3--:R-:W-:Y:S02]  /*0dc0*/  @P0 LOP3.LUT R6, R6, R23, RZ, 0x3c, !PT ;  /* 0x0000001706060212 */ /* 0x008fe400078e3cff */
[----:B----4-:R-:W-:Y:S01]  /*0dd0*/  @P0 LOP3.LUT R7, R7, R24, RZ, 0x3c, !PT ;  /* 0x0000001807070212 */ /* 0x010fe200078e3cff */
[----:B------:R-:W-:Y:S06]  /*0de0*/  BRA.U UP0, `(.L_x_4) ;  /* 0xfffffff5004c7547 */ /* 0x000fec000b83ffff */
[----:B------:R-:W-:-:S05]  /*0df0*/  VIADD R18, R18, 0x1 ;  /* 0x0000000112127836 */ /* 0x000fca0000000000 */
[----:B------:R-:W-:-:S13]  /*0e00*/  ISETP.NE.AND P0, PT, R18, 0x5, PT ;  /* 0x000000051200780c */ /* 0x000fda0003f05270 */
[----:B------:R-:W-:Y:S05]  /*0e10*/  @P0 BRA `(.L_x_5) ;  /* 0xfffffff400300947 */ /* 0x000fea000383ffff */
[----:B------:R0:W-:Y:S01]  /*0e20*/  STL [R1+0x4], R3 ;  /* 0x0000040301007387 */ /* 0x0001e20000100800 */
[----:B------:R-:W-:-:S03]  /*0e30*/  ISETP.NE.U32.AND P0, PT, R21, 0x1, PT ;  /* 0x000000011500780c */ /* 0x000fc60003f05070 */
[----:B------:R0:W-:Y:S01]  /*0e40*/  STL.64 [R1+0x8], R6 ;  /* 0x0000080601007387 */ /* 0x0001e20000100a00 */
[----:B------:R-:W-:-:S03]  /*0e50*/  ISETP.NE.AND.EX P0, PT, RZ, RZ, PT, P0 ;  /* 0x000000ffff00720c */ /* 0x000fc60003f05300 */
[----:B------:R0:W-:Y:S10]  /*0e60*/  STL.64 [R1+0x10], R4 ;  /* 0x0000100401007387 */ /* 0x0001f40000100a00 */
[----:B------:R-:W-:Y:S05]  /*0e70*/  @!P0 BRA `(.L_x_3) ;  /* 0x0000001800048947 */ /* 0x000fea0003800000 */
[----:B------:R-:W-:Y:S01]  /*0e80*/  UMOV UR4, URZ ;  /* 0x000000ff00047c82 */ /* 0x000fe20008000000 */
[----:B------:R-:W-:Y:S01]  /*0e90*/  UMOV UR5, URZ ;  /* 0x000000ff00057c82 */ /* 0x000fe20008000000 */
[----:B------:R-:W-:Y:S02]  /*0ea0*/  IMAD.MOV.U32 R18, RZ, RZ, RZ ;  /* 0x000000ffff127224 */ /* 0x000fe400078e00ff */
[----:B0-----:R-:W-:Y:S02]  /*0eb0*/  IMAD.MOV.U32 R3, RZ, RZ, RZ ;  /* 0x000000ffff037224 */ /* 0x001fe400078e00ff */
[----:B------:R-:W-:Y:S02]  /*0ec0*/  IMAD.U32 R5, RZ, RZ, UR4 ;  /* 0x00000004ff057e24 */ /* 0x000fe4000f8e00ff */
[----:B------:R-:W-:Y:S02]  /*0ed0*/  IMAD.U32 R4, RZ, RZ, UR5 ;  /* 0x00000005ff047e24 */ /* 0x000fe4000f8e00ff */
[----:B------:R-:W-:-:S02]  /*0ee0*/  IMAD.U32 R7, RZ, RZ, UR4 ;  /* 0x00000004ff077e24 */ /* 0x000fc4000f8e00ff */
[----:B------:R-:W-:-:S07]  /*0ef0*/  IMAD.U32 R6, RZ, RZ, UR5 ;  /* 0x00000005ff067e24 */ /* 0x000fce000f8e00ff */
.L_x_7:
[----:B------:R-:W-:-:S06]  /*0f00*/  IMAD R19, R18, 0x4, R1 ;  /* 0x0000000412137824 */ /* 0x000fcc00078e0201 */
[----:B------:R-:W5:Y:S01]  /*0f10*/  LDL R19, [R19+0x4] ;  /* 0x0000040013137983 */ /* 0x000f620000100800 */
[----:B------:R-:W-:Y:S01]  /*0f20*/  IMAD.SHL.U32 R20, R18, 0x20, RZ ;  /* 0x0000002012147824 */ /* 0x000fe200078e00ff */
[----:B------:R-:W-:-:S06]  /*0f30*/  UMOV UR4, URZ ;  /* 0x000000ff00047c82 */ /* 0x000fcc0008000000 */
.L_x_6:
        /* <DEDUP_REMOVED lines=181> */
[----:B------:R-:W-:Y:S05]  /*1a90*/  @P0 BRA `(.L_x_3) ;  /* 0x0000000800fc0947 */ /* 0x000fea0003800000 */
[----:B------:R-:W-:Y:S01]  /*1aa0*/  UMOV UR4, URZ ;  /* 0x000000ff00047c82 */ /* 0x000fe20008000000 */
[----:B------:R-:W-:Y:S01]  /*1ab0*/  UMOV UR5, URZ ;  /* 0x000000ff00057c82 */ /* 0x000fe20008000000 */
[----:B------:R-:W-:Y:S02]  /*1ac0*/  IMAD.MOV.U32 R18, RZ, RZ, RZ ;  /* 0x000000ffff127224 */ /* 0x000fe400078e00ff */
[----:B-1----:R-:W-:Y:S02]  /*1ad0*/  IMAD.MOV.U32 R3, RZ, RZ, RZ ;  /* 0x000000ffff037224 */ /* 0x002fe400078e00ff */
[----:B------:R-:W-:Y:S02]  /*1ae0*/  IMAD.U32 R5, RZ, RZ, UR4 ;  /* 0x00000004ff057e24 */ /* 0x000fe4000f8e00ff */
[----:B------:R-:W-:Y:S02]  /*1af0*/  IMAD.U32 R4, RZ, RZ, UR5 ;  /* 0x00000005ff047e24 */ /* 0x000fe4000f8e00ff */
[----:B------:R-:W-:-:S02]  /*1b00*/  IMAD.U32 R7, RZ, RZ, UR4 ;  /* 0x00000004ff077e24 */ /* 0x000fc4000f8e00ff */
[----:B------:R-:W-:-:S07]  /*1b10*/  IMAD.U32 R6, RZ, RZ, UR5 ;  /* 0x00000005ff067e24 */ /* 0x000fce000f8e00ff */
.L_x_9:
[----:B------:R-:W-:-:S06]  /*1b20*/  IMAD R19, R18, 0x4, R1 ;  /* 0x0000000412137824 */ /* 0x000fcc00078e0201 */
[----:B------:R-:W5:Y:S01]  /*1b30*/  LDL R19, [R19+0x4] ;  /* 0x0000040013137983 */ /* 0x000f620000100800 */
[----:B------:R-:W-:Y:S01]  /*1b40*/  IMAD.SHL.U32 R20, R18, 0x20, RZ ;  /* 0x0000002012147824 */ /* 0x000fe200078e00ff */
[----:B------:R-:W-:-:S06]  /*1b50*/  UMOV UR4, URZ ;  /* 0x000000ff00047c82 */ /* 0x000fcc0008000000 */
.L_x_8:
        /* <DEDUP_REMOVED lines=9> */
[----:B------:R-:W4:Y:S04]  /*1bf0*/  @P2 LDG.E R26, desc[UR6][R12.64+0x38] ;  /* 0x000038060c1a2981 */ /* 0x000f28000c1e1900 */
[----:B------:R-:W4:Y:S04]  /*1c00*/  @P3 LDG.E R28, desc[UR6][R12.64+0x4c] ;  /* 0x00004c060c1c3981 */ /* 0x000f28000c1e1900 */
[----:B------:R-:W4:Y:S04]  /*1c10*/  @!P0 LDG.E R21, desc[UR6][R12.64+0x4] ;  /* 0x000004060c158981 */ /* 0x000f28000c1e1900 */
[----:B------:R-:W4:Y:S01]  /*1c20*/  @P1 LDG.E R25, desc[UR6][R12.64+0x20] ;  /* 0x000020060c191981 */ /* 0x000f22000c1e1900 */
[----:B--2---:R-:W-:-:S03]  /*1c30*/  @!P0 LOP3.LUT R5, R5, R22, RZ, 0x3c, !PT ;  /* 0x0000001605058212 */ /* 0x004fc600078e3cff */
[----:B------:R-:W2:Y:S01]  /*1c40*/  @!P0 LDG.E R22, desc[UR6][R12.64] ;  /* 0x000000060c168981 */ /* 0x000ea2000c1e1900 */
[----:B---3--:R-:W-:-:S03]  /*1c50*/  @P1 LOP3.LUT R5, R5, R24, RZ, 0x3c, !PT ;  /* 0x0000001805051212 */ /* 0x008fc600078e3cff */
[----:B------:R-:W3:Y:S01]  /*1c60*/  @P4 LDG.E R24, desc[UR6][R12.64+0x60] ;  /* 0x000060060c184981 */ /* 0x000ee2000c1e1900 */
[----:B----4-:R-:W-:-:S03]  /*1c70*/  @P2 LOP3.LUT R5, R5, R26, RZ, 0x3c, !PT ;  /* 0x0000001a05052212 */ /* 0x010fc600078e3cff */
[----:B------:R-:W4:Y:S01]  /*1c80*/  @P5 LDG.E R26, desc[UR6][R12.64+0x74] ;  /* 0x000074060c1a5981 */ /* 0x000f22000c1e1900 */
[----:B------:R-:W-:Y:S02]  /*1c90*/  @P3 LOP3.LUT R5, R5, R28, RZ, 0x3c, !PT ;  /* 0x0000001c05053212 */ /* 0x000fe400078e3cff */
[----:B------:R-:W-:Y:S02]  /*1ca0*/  @!P0 LOP3.LUT R6, R6, R21, RZ, 0x3c, !PT ;  /* 0x0000001506068212 */ /* 0x000fe400078e3cff */
[----:B------:R-:W4:Y:S01]  /*1cb0*/  @!P0 LDG.E R21, desc[UR6][R12.64+0xc] ;  /* 0x00000c060c158981 */ /* 0x000f22000c1e1900 */
[----:B--2---:R-:W-:-:S03]  /*1cc0*/  @!P0 LOP3.LUT R3, R3, R22, RZ, 0x3c, !PT ;  /* 0x0000001603038212 */ /* 0x004fc600078e3cff */
[----:B------:R-:W2:Y:S01]  /*1cd0*/  @!P0 LDG.E R22, desc[UR6][R12.64+0x8] ;  /* 0x000008060c168981 */ /* 0x000ea2000c1e1900 */
[----:B---3--:R-:W-:-:S03]  /*1ce0*/  @P4 LOP3.LUT R5, R5, R24, RZ, 0x3c, !PT ;  /* 0x0000001805054212 */ /* 0x008fc600078e3cff */
[----:B------:R-:W3:Y:S01]  /*1cf0*/  @P1 LDG.E R24, desc[UR6][R12.64+0x14] ;  /* 0x000014060c181981 */ /* 0x000ee2000c1e1900 */
[----:B----4-:R-:W-:-:S03]  /*1d00*/  @!P0 LOP3.LUT R4, R4, R21, RZ, 0x3c, !PT ;  /* 0x0000001504048212 */ /* 0x010fc600078e3cff */
[----:B------:R-:W4:Y:S01]  /*1d10*/  @P1 LDG.E R21, desc[UR6][R12.64+0x18] ;  /* 0x000018060c151981 */ /* 0x000f22000c1e1900 */
[----:B--2---:R-:W-:-:S03]  /*1d20*/  @!P0 LOP3.LUT R7, R7, R22, RZ, 0x3c, !PT ;  /* 0x0000001607078212 */ /* 0x004fc600078e3cff */
[----:B------:R-:W2:Y:S01]  /*1d30*/  @P1 LDG.E R22, desc[UR6][R12.64+0x1c] ;  /* 0x00001c060c161981 */ /* 0x000ea2000c1e1900 */
[----:B---3--:R-:W-:-:S03]  /*1d40*/  @P1 LOP3.LUT R3, R3, R24, RZ, 0x3c, !PT ;  /* 0x0000001803031212 */ /* 0x008fc600078e3cff */
[----:B------:R-:W3:Y:S01]  /*1d50*/  @P2 LDG.E R24, desc[UR6][R12.64+0x28] ;  /* 0x000028060c182981 */ /* 0x000ee2000c1e1900 */
[----:B------:R-:W-:-:S03]  /*1d60*/  @P1 LOP3.LUT R4, R4, R25, RZ, 0x3c, !PT ;  /* 0x0000001904041212 */ /* 0x000fc600078e3cff */
[----:B------:R-:W3:Y:S01]  /*1d70*/  @P2 LDG.E R25, desc[UR6][R12.64+0x34] ;  /* 0x000034060c192981 */ /* 0x000ee2000c1e1900 */
[----:B----4-:R-:W-:-:S03]  /*1d80*/  @P1 LOP3.LUT R6, R6, R21, RZ, 0x3c, !PT ;  /* 0x0000001506061212 */ /* 0x010fc600078e3cff */
[----:B------:R-:W4:Y:S01]  /*1d90*/  @P2 LDG.E R21, desc[UR6][R12.64+0x2c] ;  /* 0x00002c060c152981 */ /* 0x000f22000c1e1900 */
[----:B--2---:R-:W-:-:S03]  /*1da0*/  @P1 LOP3.LUT R7, R7, R22, RZ, 0x3c, !PT ;  /* 0x0000001607071212 */ /* 0x004fc600078e3cff */
        /* <DEDUP_REMOVED lines=27> */
[----:B------:R-:W-:Y:S02]  /*1f60*/  LOP3.LUT P0, RZ, R23, 0x80, RZ, 0xc0, !PT ;  /* 0x0000008017ff7812 */ /* 0x000fe4000780c0ff */
[----:B------:R-:W-:Y:S02]  /*1f70*/  @P5 LOP3.LUT R4, R4, R25, RZ, 0x3c, !PT ;  /* 0x0000001904045212 */ /* 0x000fe400078e3cff */
        /* <DEDUP_REMOVED lines=17> */
[----:B------:R-:W-:Y:S02]  /*2090*/  @P6 LOP3.LUT R5, R5, R26, RZ, 0x3c, !PT ;  /* 0x0000001a05056212 */ /* 0x000fe400078e3cff */
[----:B------:R-:W-:Y:S02]  /*20a0*/  @P0 LOP3.LUT R4, R4, R25, RZ, 0x3c, !PT ;  /* 0x0000001904040212 */ /* 0x000fe400078e3cff */
[----:B----4-:R-:W-:Y:S02]  /*20b0*/  @P0 LOP3.LUT R6, R6, R21, RZ, 0x3c, !PT ;  /* 0x0000001506060212 */ /* 0x010fe400078e3cff */
[----:B--2---:R-:W-:Y:S02]  /*20c0*/  @P0 LOP3.LUT R7, R7, R22, RZ, 0x3c, !PT ;  /* 0x0000001607070212 */ /* 0x004fe400078e3cff */
[----:B---3--:R-:W-:Y:S02]  /*20d0*/  @P0 LOP3.LUT R5, R5, R24, RZ, 0x3c, !PT ;  /* 0x0000001805050212 */ /* 0x008fe400078e3cff */
[----:B------:R-:W-:-:S13]  /*20e0*/  R2P PR, R23.B1, 0x7f ;  /* 0x0000007f17007804 */ /* 0x000fda0000001000 */
[----:B------:R-:W2:Y:S04]  /*20f0*/  @P0 LDG.E R22, desc[UR6][R12.64+0xa0] ;  /* 0x0000a0060c160981 */ /* 0x000ea8000c1e1900 */
[----:B------:R-:W3:Y:S04]  /*2100*/  @P0 LDG.E R21, desc[UR6][R12.64+0xa4] ;  /* 0x0000a4060c150981 */ /* 0x000ee8000c1e1900 */
[----:B------:R-:W4:Y:S04]  /*2110*/  @P0 LDG.E R24, desc[UR6][R12.64+0xb0] ;  /* 0x0000b0060c180981 */ /* 0x000f28000c1e1900 */
        /* <DEDUP_REMOVED lines=10> */
[----:B------:R-:W-:-:S03]  /*21c0*/  @P0 LOP3.LUT R4, R4, R25, RZ, 0x3c, !PT ;  /* 0x0000001904040212 */ /* 0x000fc600078e3cff */
[----:B------:R-:W2:Y:S01]  /*21d0*/  @P1 LDG.E R25, desc[UR6][R12.64+0xc0] ;  /* 0x0000c0060c191981 */ /* 0x000ea2000c1e1900 */
[----:B------:R-:W-:Y:S02]  /*21e0*/  LOP3.LUT P0, RZ, R23, 0x8000, RZ, 0xc0, !PT ;  /* 0x0000800017ff7812 */ /* 0x000fe4000780c0ff */
[----:B---3--:R-:W-:Y:S01]  /*21f0*/  @P1 LOP3.LUT R6, R6, R21, RZ, 0x3c, !PT ;  /* 0x0000001506061212 */ /* 0x008fe200078e3cff */
[----:B------:R-:W3:Y:S01]  /*2200*/  @P2 LDG.E R23, desc[UR6][R12.64+0xd4] ;  /* 0x0000d4060c172981 */ /* 0x000ee2000c1e1900 */
[----:B----4-:R-:W-:-:S03]  /*2210*/  @P1 LOP3.LUT R7, R7, R24, RZ, 0x3c, !PT ;  /* 0x0000001807071212 */ /* 0x010fc600078e3cff */
[----:B------:R-:W4:Y:S04]  /*2220*/  @P2 LDG.E R24, desc[UR6][R12.64+0xc8] ;  /* 0x0000c8060c182981 */ /* 0x000f28000c1e1900 */
[----:B------:R-:W4:Y:S01]  /*2230*/  @P2 LDG.E R21, desc[UR6][R12.64+0xcc] ;  /* 0x0000cc060c152981 */ /* 0x000f22000c1e1900 */
[----:B--2---:R-:W-:-:S03]  /*2240*/  @P1 LOP3.LUT R3, R3, R22, RZ, 0x3c, !PT ;  /* 0x0000001603031212 */ /* 0x004fc600078e3cff */
[----:B------:R-:W2:Y:S04]  /*2250*/  @P0 LDG.E R28, desc[UR6][R12.64+0x13c] ;  /* 0x00013c060c1c0981 */ /* 0x000ea8000c1e1900 */
[----:B------:R-:W2:Y:S01]  /*2260*/  @P1 LDG.E R22, desc[UR6][R12.64+0xc4] ;  /* 0x0000c4060c161981 */ /* 0x000ea2000c1e1900 */
[----:B------:R-:W-:Y:S02]  /*2270*/  @P1 LOP3.LUT R4, R4, R25, RZ, 0x3c, !PT ;  /* 0x0000001904041212 */ /* 0x000fe400078e3cff */
[----:B------:R-:W-:Y:S02]  /*2280*/  @P2 LOP3.LUT R7, R7, R26, RZ, 0x3c, !PT ;  /* 0x0000001a07072212 */ /* 0x000fe400078e3cff */
[----:B---3--:R-:W-:Y:S01]  /*2290*/  @P2 LOP3.LUT R4, R4, R23, RZ, 0x3c, !PT ;  /* 0x0000001704042212 */ /* 0x008fe200078e3cff */
[----:B------:R-:W3:Y:S01]  /*22a0*/  @P3 LDG.E R26, desc[UR6][R12.64+0xe4] ;  /* 0x0000e4060c1a3981 */ /* 0x000ee2000c1e1900 */
[----:B----4-:R-:W-:-:S03]  /*22b0*/  @P2 LOP3.LUT R3, R3, R24, RZ, 0x3c, !PT ;  /* 0x0000001803032212 */ /* 0x010fc600078e3cff */
[----:B------:R-:W4:Y:S01]  /*22c0*/  @P3 LDG.E R24, desc[UR6][R12.64+0xdc] ;  /* 0x0000dc060c183981 */ /* 0x000f22000c1e1900 */
[----:B------:R-:W-:-:S03]  /*22d0*/  @P2 LOP3.LUT R6, R6, R21, RZ, 0x3c, !PT ;  /* 0x0000001506062212 */ /* 0x000fc600078e3cff */
        /* <DEDUP_REMOVED lines=44> */
[----:B------:R-:W-:-:S04]  /*25a0*/  UIADD3 UR4, UPT, UPT, UR4, 0x10, URZ ;  /* 0x0000001004047890 */ /* 0x000fc8000fffe0ff */
[----:B------:R-:W-:Y:S01]  /*25b0*/  UISETP.NE.AND UP0, UPT, UR4, 0x20, UPT ;  /* 0x000000200400788c */ /* 0x000fe2000bf05270 */
[----:B---3--:R-:W-:Y:S02]  /*25c0*/  @P0 LOP3.LUT R7, R7, R26, RZ, 0x3c, !PT ;  /* 0x0000001a07070212 */ /* 0x008fe400078e3cff */
[----:B----4-:R-:W-:Y:S02]  /*25d0*/  @P0 LOP3.LUT R3, R3, R24, RZ, 0x3c, !PT ;  /* 0x0000001803030212 */ /* 0x010fe400078e3cff */
[----:B------:R-:W-:Y:S02]  /*25e0*/  @P0 LOP3.LUT R6, R6, R21, RZ, 0x3c, !PT ;  /* 0x0000001506060212 */ /* 0x000fe400078e3cff */
[----:B------:R-:W-:Y:S02]  /*25f0*/  @P0 LOP3.LUT R4, R4, R23, RZ, 0x3c, !PT ;  /* 0x0000001704040212 */ /* 0x000fe400078e3cff */
[----:B--2---:R-:W-:-:S04]  /*2600*/  @P6 LOP3.LUT R5, R5, R22, RZ, 0x3c, !PT ;  /* 0x0000001605056212 */ /* 0x004fc800078e3cff */
[----:B------:R-:W-:Y:S01]  /*2610*/  @P0 LOP3.LUT R5, R5, R28, RZ, 0x3c, !PT ;  /* 0x0000001c05050212 */ /* 0x000fe200078e3cff */
[----:B------:R-:W-:Y:S06]  /*2620*/  BRA.U UP0, `(.L_x_8) ;  /* 0xfffffff5004c7547 */ /* 0x000fec000b83ffff */
[----:B------:R-:W-:-:S05]  /*2630*/  VIADD R18, R18, 0x1 ;  /* 0x0000000112127836 */ /* 0x000fca0000000000 */
[----:B------:R-:W-:-:S13]  /*2640*/  ISETP.NE.AND P0, PT, R18, 0x5, PT ;  /* 0x000000051200780c */ /* 0x000fda0003f05270 */
[----:B------:R-:W-:Y:S05]  /*2650*/  @P0 BRA `(.L_x_9) ;  /* 0xfffffff400300947 */ /* 0x000fea000383ffff */
[----:B------:R2:W-:Y:S04]  /*2660*/  STL [R1+0x4], R3 ;  /* 0x0000040301007387 */ /* 0x0005e80000100800 */
[----:B------:R2:W-:Y:S04]  /*2670*/  STL.64 [R1+0x8], R6 ;  /* 0x0000080601007387 */ /* 0x0005e80000100a00 */
[----:B------:R2:W-:Y:S02]  /*2680*/  STL.64 [R1+0x10], R4 ;  /* 0x0000100401007387 */ /* 0x0005e40000100a00 */
.L_x_3:
[----:B------:R-:W-:Y:S05]  /*2690*/  BSYNC.RECONVERGENT B1 ;  /* 0x0000000000017941 */ /* 0x000fea0003800200 */
.L_x_2:
[C---:B------:R-:W-:Y:S01]  /*26a0*/  ISETP.GT.U32.AND P0, PT, R14.reuse, 0x3, PT ;  /* 0x000000030e00780c */ /* 0x040fe20003f04070 */
[----:B------:R-:W-:Y:S01]  /*26b0*/  VIADD R15, R15, 0x1 ;  /* 0x000000010f0f7836 */ /* 0x000fe20000000000 */
[--C-:B------:R-:W-:Y:S02]  /*26c0*/  SHF.R.U64 R14, R14, 0x2, R17.reuse ;  /* 0x000000020e0e7819 */ /* 0x100fe40000001211 */
[----:B------:R-:W-:Y:S02]  /*26d0*/  ISETP.GT.U32.AND.EX P0, PT, R17, RZ, PT, P0 ;  /* 0x000000ff1100720c */ /* 0x000fe40003f04100 */
[----:B------:R-:W-:-:S11]  /*26e0*/  SHF.R.U32.HI R17, RZ, 0x2, R17 ;  /* 0x00000002ff117819 */ /* 0x000fd60000011611 */
[----:B------:R-:W-:Y:S05]  /*26f0*/  @P0 BRA `(.L_x_10) ;  /* 0xffffffd800cc0947 */ /* 0x000fea000383ffff */
.L_x_1:
[----:B------:R-:W-:Y:S05]  /*2700*/  BSYNC.RECONVERGENT B0 ;  /* 0x0000000000007941 */ /* 0x000fea0003800200 */
.L_x_0:
[----:B------:R-:W3:Y:S01]  /*2710*/  LDCU UR4, c[0x0][0x388] ;  /* 0x00007100ff0477ac */ /* 0x000ee20008000800 */
[----:B------:R-:W-:Y:S01]  /*2720*/  BSSY.RECONVERGENT B0, `(.L_x_11) ;  /* 0x0000071000007945 */ /* 0x000fe20003800200 */
[----:B------:R-:W-:Y:S01]  /*2730*/  IMAD.MOV.U32 R10, RZ, RZ, RZ ;  /* 0x000000ffff0a7224 */ /* 0x000fe200078e00ff */
[----:B---3--:R-:W-:-:S13]  /*2740*/  ISETP.GE.AND P0, PT, R0, UR4, PT ;  /* 0x0000000400007c0c */ /* 0x008fda000bf06270 */
[----:B------:R-:W-:Y:S05]  /*2750*/  @P0 BRA `(.L_x_12) ;  /* 0x0000000400b40947 */ /* 0x000fea0003800000 */
[----:B-1----:R-:W1:Y:S01]  /*2760*/  I2F.U32.RP R15, R9 ;  /* 0x00000009000f7306 */ /* 0x002e620000209000 */
[C---:B------:R-:W-:Y:S01]  /*2770*/  IMAD.IADD R12, R9.reuse, 0x1, R0 ;  /* 0x00000001090c7824 */ /* 0x040fe200078e0200 */
[----:B------:R-:W-:Y:S01]  /*2780*/  ISETP.NE.U32.AND P2, PT, R9, RZ, PT ;  /* 0x000000ff0900720c */ /* 0x000fe20003f45070 */
[----:B------:R-:W-:Y:S01]  /*2790*/  IMAD.MOV R17, RZ, RZ, -R9 ;  /* 0x000000ffff117224 */ /* 0x000fe200078e0a09 */
[----:B------:R-:W-:Y:S02]  /*27a0*/  BSSY.RECONVERGENT B1, `(.L_x_13) ;  /* 0x0000037000017945 */ /* 0x000fe40003800200 */
[C---:B------:R-:W-:Y:S02]  /*27b0*/  ISETP.GE.AND P0, PT, R12.reuse, UR4, PT ;  /* 0x000000040c007c0c */ /* 0x040fe4000bf06270 */
[----:B------:R-:W-:Y:S02]  /*27c0*/  VIMNMX R13, PT, PT, R12, UR4, !PT ;  /* 0x000000040c0d7c48 */ /* 0x000fe4000ffe0100 */
[----:B------:R-:W-:-:S04]  /*27d0*/  SEL R14, RZ, 0x1, P0 ;  /* 0x00000001ff0e7807 */ /* 0x000fc80000000000 */
[----:B------:R-:W-:Y:S01]  /*27e0*/  IADD3 R12, PT, PT, R13, -R12, -R14 ;  /* 0x8000000c0d0c7210 */ /* 0x000fe20007ffe80e */
[----:B-1----:R-:W1:Y:S02]  /*27f0*/  MUFU.RCP R15, R15 ;  /* 0x0000000f000f7308 */ /* 0x002e640000001000 */
[----:B-1----:R-:W-:-:S06]  /*2800*/  VIADD R10, R15, 0xffffffe ;  /* 0x0ffffffe0f0a7836 */ /* 0x002fcc0000000000 */
[----:B------:R1:W3:Y:S02]  /*2810*/  F2I.FTZ.U32.TRUNC.NTZ R11, R10 ;  /* 0x0000000a000b7305 */ /* 0x0002e4000021f000 */
[----:B-1----:R-:W-:Y:S02]  /*2820*/  IMAD.MOV.U32 R10, RZ, RZ, RZ ;  /* 0x000000ffff0a7224 */ /* 0x002fe400078e00ff */
[----:B---3--:R-:W-:-:S04]  /*2830*/  IMAD R17, R17, R11, RZ ;  /* 0x0000000b11117224 */ /* 0x008fc800078e02ff */
[----:B------:R-:W-:-:S06]  /*2840*/  IMAD.HI.U32 R11, R11, R17, R10 ;  /* 0x000000110b0b7227 */ /* 0x000fcc00078e000a */
[----:B------:R-:W-:-:S04]  /*2850*/  IMAD.HI.U32 R11, R11, R12, RZ ;  /* 0x0000000c0b0b7227 */ /* 0x000fc800078e00ff */
[----:B------:R-:W-:-:S04]  /*2860*/  IMAD.MOV R10, RZ, RZ, -R11 ;  /* 0x000000ffff0a7224 */ /* 0x000fc800078e0a0b */
[----:B------:R-:W-:-:S05]  /*2870*/  IMAD R12, R9, R10, R12 ;  /* 0x0000000a090c7224 */ /* 0x000fca00078e020c */
[----:B------:R-:W-:-:S13]  /*2880*/  ISETP.GE.U32.AND P0, PT, R12, R9, PT ;  /* 0x000000090c00720c */ /* 0x000fda0003f06070 */
[----:B------:R-:W-:Y:S02]  /*2890*/  @P0 IMAD.IADD R12, R12, 0x1, -R9 ;  /* 0x000000010c0c0824 */ /* 0x000fe400078e0a09 */
[----:B------:R-:W-:-:S03]  /*28a0*/  @P0 VIADD R11, R11, 0x1 ;  /* 0x000000010b0b0836 */ /* 0x000fc60000000000 */
[----:B------:R-:W-:-:S13]  /*28b0*/  ISETP.GE.U32.AND P1, PT, R12, R9, PT ;  /* 0x000000090c00720c */ /* 0x000fda0003f26070 */
[----:B------:R-:W-:Y:S01]  /*28c0*/  @P1 VIADD R11, R11, 0x1 ;  /* 0x000000010b0b1836 */ /* 0x000fe20000000000 */
[----:B------:R-:W-:-:S05]  /*28d0*/  @!P2 LOP3.LUT R11, RZ, R9, RZ, 0x33, !PT ;  /* 0x00000009ff0ba212 */ /* 0x000fca00078e33ff */
[----:B------:R-:W-:-:S05]  /*28e0*/  IMAD.IADD R14, R14, 0x1, R11 ;  /* 0x000000010e0e7824 */ /* 0x000fca00078e020b */
[----:B------:R-:W-:-:S04]  /*28f0*/  LOP3.LUT R10, R14, 0x3, RZ, 0xc0, !PT ;  /* 0x000000030e0a7812 */ /* 0x000fc800078ec0ff */
[----:B------:R-:W-:Y:S01]  /*2900*/  ISETP.NE.AND P0, PT, R10, 0x3, PT ;  /* 0x000000030a00780c */ /* 0x000fe20003f05270 */
[----:B------:R-:W-:-:S12]  /*2910*/  IMAD.MOV.U32 R10, RZ, RZ, RZ ;  /* 0x000000ffff0a7224 */ /* 0x000fd800078e00ff */
[----:B------:R-:W-:Y:S05]  /*2920*/  @!P0 BRA `(.L_x_14) ;  /* 0x0000000000788947 */ /* 0x000fea0003800000 */
[----:B------:R-:W-:Y:S01]  /*2930*/  VIADD R2, R14, 0x1 ;  /* 0x000000010e027836 */ /* 0x000fe20000000000 */
[----:B------:R-:W-:Y:S01]  /*2940*/  BSSY.RECONVERGENT B2, `(.L_x_15) ;  /* 0x000001a000027945 */ /* 0x000fe20003800200 */
[----:B------:R-:W-:-:S03]  /*2950*/  IMAD.MOV.U32 R10, RZ, RZ, RZ ;  /* 0x000000ffff0a7224 */ /* 0x000fc600078e00ff */
[----:B------:R-:W-:-:S05]  /*2960*/  LOP3.LUT R2, R2, 0x3, RZ, 0xc0, !PT ;  /* 0x0000000302027812 */ /* 0x000fca00078ec0ff */
[----:B------:R-:W-:-:S07]  /*2970*/  IMAD.MOV R2, RZ, RZ, -R2 ;  /* 0x000000ffff027224 */ /* 0x000fce00078e0a02 */
.L_x_16:
[----:B------:R-:W-:Y:S01]  /*2980*/  SHF.R.U32.HI R12, RZ, 0x2, R3 ;  /* 0x00000002ff0c7819 */ /* 0x000fe20000011603 */
[----:B------:R-:W-:Y:S02]  /*2990*/  VIADD R2, R2, 0x1 ;  /* 0x0000000102027836 */ /* 0x000fe40000000000 */
[----:B------:R-:W-:Y:S01]  /*29a0*/  IMAD.IADD R0, R9, 0x1, R0 ;  /* 0x0000000109007824 */ /* 0x000fe200078e0200 */
[----:B------:R-:W-:Y:S01]  /*29b0*/  LOP3.LUT R12, R12, R3, RZ, 0x3c, !PT ;  /* 0x000000030c0c7212 */ /* 0x000fe200078e3cff */
[----:B0-2---:R-:W-:Y:S01]  /*29c0*/  IMAD.SHL.U32 R3, R5, 0x10, RZ ;  /* 0x0000001005037824 */ /* 0x005fe200078e00ff */
[----:B------:R-:W-:-:S03]  /*29d0*/  ISETP.NE.AND P0, PT, R2, RZ, PT ;  /* 0x000000ff0200720c */ /* 0x000fc60003f05270 */
[----:B------:R-:W-:-:S05]  /*29e0*/  IMAD.SHL.U32 R11, R12, 0x2, RZ ;  /* 0x000000020c0b7824 */ /* 0x000fca00078e00ff */
[----:B------:R-:W-:-:S04]  /*29f0*/  LOP3.LUT R12, R12, R11, R3, 0x96, !PT ;  /* 0x0000000b0c0c7212 */ /* 0x000fc800078e9603 */
[----:B------:R-:W-:Y:S01]  /*2a00*/  LOP3.LUT R11, R12, R5, RZ, 0x3c, !PT ;  /* 0x000000050c0b7212 */ /* 0x000fe200078e3cff */
[----:B------:R-:W-:-:S03]  /*2a10*/  IMAD.MOV.U32 R12, RZ, RZ, 0x2f800000 ;  /* 0x2f800000ff0c7424 */ /* 0x000fc600078e00ff */
[C---:B------:R-:W-:Y:S01]  /*2a20*/  IADD3 R3, PT, PT, R16.reuse, -0x26039c23, R11 ;  /* 0xd9fc63dd10037810 */ /* 0x040fe20007ffe00b */
[----:B------:R-:W-:-:S03]  /*2a30*/  VIADD R16, R16, 0x587c5 ;  /* 0x000587c510107836 */ /* 0x000fc60000000000 */
[----:B------:R-:W-:-:S05]  /*2a40*/  I2FP.F32.U32 R3, R3 ;  /* 0x0000000300037245 */ /* 0x000fca0000201000 */
[----:B------:R-:W-:Y:S01]  /*2a50*/  FFMA R3, R3, R12, 1.1641532182693481445e-10 ;  /* 0x2f00000003037423 */ /* 0x000fe2000000000c */
[----:B------:R-:W-:Y:S02]  /*2a60*/  IMAD.MOV.U32 R12, RZ, RZ, R6 ;  /* 0x000000ffff0c7224 */ /* 0x000fe400078e0006 */
[----:B------:R-:W-:Y:S02]  /*2a70*/  IMAD.MOV.U32 R6, RZ, RZ, R7 ;  /* 0x000000ffff067224 */ /* 0x000fe400078e0007 */
[----:B------:R-:W-:Y:S01]  /*2a80*/  FFMA R10, R3, R3, R10 ;  /* 0x00000003030a7223 */ /* 0x000fe2000000000a */
[----:B------:R-:W-:Y:S02]  /*2a90*/  IMAD.MOV.U32 R7, RZ, RZ, R4 ;  /* 0x000000ffff077224 */ /* 0x000fe400078e0004 */
[----:B------:R-:W-:Y:S02]  /*2aa0*/  IMAD.MOV.U32 R4, RZ, RZ, R5 ;  /* 0x000000ffff047224 */ /* 0x000fe400078e0005 */
[----:B------:R-:W-:-:S02]  /*2ab0*/  IMAD.MOV.U32 R3, RZ, RZ, R12 ;  /* 0x000000ffff037224 */ /* 0x000fc400078e000c */
[----:B------:R-:W-:Y:S01]  /*2ac0*/  IMAD.MOV.U32 R5, RZ, RZ, R11 ;  /* 0x000000ffff057224 */ /* 0x000fe200078e000b */
[----:B------:R-:W-:Y:S06]  /*2ad0*/  @P0 BRA `(.L_x_16) ;  /* 0xfffffffc00a80947 */ /* 0x000fec000383ffff */
[----:B------:R-:W-:Y:S05]  /*2ae0*/  BSYNC.RECONVERGENT B2 ;  /* 0x0000000000027941 */ /* 0x000fea0003800200 */
.L_x_15:
[----:B------:R-:W-:Y:S02]  /*2af0*/  VIADD R2, R16, 0xd9f6dc18 ;  /* 0xd9f6dc1810027836 */ /* 0x000fe40000000000 */
[----:B------:R-:W-:-:S07]  /*2b00*/  IMAD.MOV.U32 R3, RZ, RZ, R12 ;  /* 0x000000ffff037224 */ /* 0x000fce00078e000c */
.L_x_14:
[----:B------:R-:W-:Y:S05]  /*2b10*/  BSYNC.RECONVERGENT B1 ;  /* 0x0000000000017941 */ /* 0x000fea0003800200 */
.L_x_13:
[----:B------:R-:W-:-:S13]  /*2b20*/  ISETP.GE.U32.AND P0, PT, R14, 0x3, PT ;  /* 0x000000030e00780c */ /* 0x000fda0003f06070 */
[----:B------:R-:W-:Y:S05]  /*2b30*/  @!P0 BRA `(.L_x_12) ;  /* 0x0000000000bc8947 */ /* 0x000fea0003800000 */
.L_x_17:
[----:B------:R-:W-:Y:S01]  /*2b40*/  SHF.R.U32.HI R12, RZ, 0x2, R3 ;  /* 0x00000002ff0c7819 */ /* 0x000fe20000011603 */
[----:B------:R-:W-:Y:S01]  /*2b50*/  IMAD.SHL.U32 R11, R5, 0x10, RZ ;  /* 0x00000010050b7824 */ /* 0x000fe200078e00ff */
[----:B------:R-:W-:Y:S01]  /*2b60*/  SHF.R.U32.HI R14, RZ, 0x2, R7 ;  /* 0x00000002ff0e7819 */ /* 0x000fe20000011607 */
[----:B------:R-:W-:Y:S01]  /*2b70*/  IMAD R0, R9, 0x4, R0 ;  /* 0x0000000409007824 */ /* 0x000fe200078e0200 */
[----:B------:R-:W-:Y:S02]  /*2b80*/  LOP3.LUT R12, R12, R3, RZ, 0x3c, !PT ;  /* 0x000000030c0c7212 */ /* 0x000fe400078e3cff */
[----:B0-2---:R-:W-:Y:S02]  /*2b90*/  SHF.R.U32.HI R3, RZ, 0x2, R6 ;  /* 0x00000002ff037819 */ /* 0x005fe40000011606 */
[----:B------:R-:W-:Y:S01]  /*2ba0*/  LOP3.LUT R14, R14, R7, RZ, 0x3c, !PT ;  /* 0x000000070e0e7212 */ /* 0x000fe200078e3cff */
[----:B------:R-:W-:Y:S01]  /*2bb0*/  IMAD.SHL.U32 R13, R12, 0x2, RZ ;  /* 0x000000020c0d7824 */ /* 0x000fe200078e00ff */
[----:B------:R-:W-:-:S02]  /*2bc0*/  LOP3.LUT R3, R3, R6, RZ, 0x3c, !PT ;  /* 0x0000000603037212 */ /* 0x000fc400078e3cff */
[----:B------:R-:W-:Y:S02]  /*2bd0*/  ISETP.GE.AND P0, PT, R0, UR4, PT ;  /* 0x0000000400007c0c */ /* 0x000fe4000bf06270 */
[----:B------:R-:W-:Y:S01]  /*2be0*/  LOP3.LUT R12, R12, R13, R11, 0x96, !PT ;  /* 0x0000000d0c0c7212 */ /* 0x000fe200078e960b */
[----:B------:R-:W-:Y:S01]  /*2bf0*/  IMAD.SHL.U32 R11, R3, 0x2, RZ ;  /* 0x00000002030b7824 */ /* 0x000fe200078e00ff */
[----:B------:R-:W-:Y:S02]  /*2c00*/  SHF.R.U32.HI R13, RZ, 0x2, R4 ;  /* 0x00000002ff0d7819 */ /* 0x000fe40000011604 */
[----:B------:R-:W-:Y:S02]  /*2c10*/  LOP3.LUT R6, R12, R5, RZ, 0x3c, !PT ;  /* 0x000000050c067212 */ /* 0x000fe400078e3cff */
[----:B------:R-:W-:-:S03]  /*2c20*/  LOP3.LUT R13, R13, R4, RZ, 0x3c, !PT ;  /* 0x000000040d0d7212 */ /* 0x000fc600078e3cff */
[----:B------:R-:W-:Y:S02]  /*2c30*/  IMAD.SHL.U32 R12, R6, 0x10, RZ ;  /* 0x00000010060c7824 */ /* 0x000fe400078e00ff */
[----:B------:R-:W-:-:S03]  /*2c40*/  IMAD.SHL.U32 R15, R13, 0x2, RZ ;  /* 0x000000020d0f7824 */ /* 0x000fc600078e00ff */
[----:B------:R-:W-:Y:S01]  /*2c50*/  LOP3.LUT R11, R3, R11, R12, 0x96, !PT ;  /* 0x0000000b030b7212 */ /* 0x000fe200078e960c */
[----:B------:R-:W-:-:S03]  /*2c60*/  IMAD.SHL.U32 R12, R14, 0x2, RZ ;  /* 0x000000020e0c7824 */ /* 0x000fc600078e00ff */
[----:B------:R-:W-:Y:S02]  /*2c70*/  LOP3.LUT R7, R11, R6, RZ, 0x3c, !PT ;  /* 0x000000060b077212 */ /* 0x000fe400078e3cff */
[----:B------:R-:W-:-:S03]  /*2c80*/  IADD3 R11, PT, PT, R2, 0x587c5, R6 ;  /* 0x000587c5020b7810 */ /* 0x000fc60007ffe006 */
[----:B------:R-:W-:-:S05]  /*2c90*/  IMAD.SHL.U32 R3, R7, 0x10, RZ ;  /* 0x0000001007037824 */ /* 0x000fca00078e00ff */
[----:B------:R-:W-:Y:S01]  /*2ca0*/  LOP3.LUT R4, R14, R12, R3, 0x96, !PT ;  /* 0x0000000c0e047212 */ /* 0x000fe200078e9603 */
[----:B------:R-:W-:Y:S01]  /*2cb0*/  IMAD.MOV.U32 R3, RZ, RZ, 0x2f800000 ;  /* 0x2f800000ff037424 */ /* 0x000fe200078e00ff */
[----:B------:R-:W-:Y:S02]  /*2cc0*/  I2FP.F32.U32 R12, R11 ;  /* 0x0000000b000c7245 */ /* 0x000fe40000201000 */
[----:B------:R-:W-:-:S03]  /*2cd0*/  LOP3.LUT R4, R4, R7, RZ, 0x3c, !PT ;  /* 0x0000000704047212 */ /* 0x000fc600078e3cff */
[----:B------:R-:W-:Y:S01]  /*2ce0*/  FFMA R11, R12, R3, 1.1641532182693481445e-10 ;  /* 0x2f0000000c0b7423 */ /* 0x000fe20000000003 */
[----:B------:R-:W-:Y:S01]  /*2cf0*/  IADD3 R12, PT, PT, R2, 0xb0f8a, R7 ;  /* 0x000b0f8a020c7810 */ /* 0x000fe20007ffe007 */
[----:B------:R-:W-:Y:S02]  /*2d00*/  IMAD.SHL.U32 R14, R4, 0x10, RZ ;  /* 0x00000010040e7824 */ /* 0x000fe400078e00ff */
[----:B------:R-:W-:Y:S01]  /*2d10*/  FFMA R10, R11, R11, R10 ;  /* 0x0000000b0b0a7223 */ /* 0x000fe2000000000a */
[----:B------:R-:W-:Y:S02]  /*2d20*/  I2FP.F32.U32 R12, R12 ;  /* 0x0000000c000c7245 */ /* 0x000fe40000201000 */
[----:B------:R-:W-:Y:S01]  /*2d30*/  LOP3.LUT R15, R13, R15, R14, 0x96, !PT ;  /* 0x0000000f0d0f7212 */ /* 0x000fe200078e960e */
[----:B------:R-:W-:Y:S01]  /*2d40*/  IMAD.MOV.U32 R14, RZ, RZ, R5 ;  /* 0x000000ffff0e7224 */ /* 0x000fe200078e0005 */
[C---:B------:R-:W-:Y:S01]  /*2d50*/  IADD3 R13, PT, PT, R2.reuse, 0x10974f, R4 ;  /* 0x0010974f020d7810 */ /* 0x040fe20007ffe004 */
[----:B------:R-:W-:Y:S01]  /*2d60*/  VIADD R2, R2, 0x161f14 ;  /* 0x00161f1402027836 */ /* 0x000fe20000000000 */
[----:B------:R-:W-:Y:S01]  /*2d70*/  LOP3.LUT R5, R15, R4, RZ, 0x3c, !PT ;  /* 0x000000040f057212 */ /* 0x000fe200078e3cff */
[----:B------:R-:W-:Y:S01]  /*2d80*/  FFMA R11, R12, R3, 1.1641532182693481445e-10 ;  /* 0x2f0000000c0b7423 */ /* 0x000fe20000000003 */
[----:B------:R-:W-:-:S03]  /*2d90*/  I2FP.F32.U32 R12, R13 ;  /* 0x0000000d000c7245 */ /* 0x000fc60000201000 */
[----:B------:R-:W-:Y:S02]  /*2da0*/  IMAD.IADD R13, R5, 0x1, R2 ;  /* 0x00000001050d7824 */ /* 0x000fe400078e0202 */
[----:B------:R-:W-:Y:S01]  /*2db0*/  FFMA R10, R11, R11, R10 ;  /* 0x0000000b0b0a7223 */ /* 0x000fe2000000000a */
[----:B------:R-:W-:Y:S02]  /*2dc0*/  FFMA R11, R12, R3, 1.1641532182693481445e-10 ;  /* 0x2f0000000c0b7423 */ /* 0x000fe40000000003 */
[----:B------:R-:W-:Y:S02]  /*2dd0*/  I2FP.F32.U32 R12, R13 ;  /* 0x0000000d000c7245 */ /* 0x000fe40000201000 */
[----:B------:R-:W-:-:S03]  /*2de0*/  FFMA R10, R11, R11, R10 ;  /* 0x0000000b0b0a7223 */ /* 0x000fc6000000000a */
[----:B------:R-:W-:Y:S01]  /*2df0*/  FFMA R11, R12, R3, 1.1641532182693481445e-10 ;  /* 0x2f0000000c0b7423 */ /* 0x000fe20000000003 */
[----:B------:R-:W-:-:S03]  /*2e00*/  IMAD.MOV.U32 R3, RZ, RZ, R14 ;  /* 0x000000ffff037224 */ /* 0x000fc600078e000e */
[----:B------:R-:W-:Y:S01]  /*2e10*/  FFMA R10, R11, R11, R10 ;  /* 0x0000000b0b0a7223 */ /* 0x000fe2000000000a */
[----:B------:R-:W-:Y:S06]  /*2e20*/  @!P0 BRA `(.L_x_17) ;  /* 0xfffffffc00448947 */ /* 0x000fec000383ffff */
.L_x_12:
[----:B------:R-:W-:Y:S05]  /*2e30*/  BSYNC.RECONVERGENT B0 ;  /* 0x0000000000007941 */ /* 0x000fea0003800200 */
.L_x_11:
[----:B------:R-:W3:Y:S01]  /*2e40*/  LDCU.64 UR8, c[0x0][0x380] ;  /* 0x00007000ff0877ac */ /* 0x000ee20008000a00 */
[----:B012---:R-:W-:Y:S02]  /*2e50*/  SHF.R.S32.HI R3, RZ, 0x1f, R8 ;  /* 0x0000001fff037819 */ /* 0x007fe40000011408 */
[----:B---3--:R-:W-:-:S04]  /*2e60*/  LEA R2, P0, R8, UR8, 0x2 ;  /* 0x0000000808027c11 */ /* 0x008fc8000f8010ff */
[----:B------:R-:W-:-:S05]  /*2e70*/  LEA.HI.X R3, R8, UR9, R3, 0x2, P0 ;  /* 0x0000000908037c11 */ /* 0x000fca00080f1403 */
[----:B------:R-:W-:Y:S01]  /*2e80*/  STG.E desc[UR6][R2.64], R10 ;  /* 0x0000000a02007986 */ /* 0x000fe2000c101906 */
[----:B------:R-:W-:Y:S05]  /*2e90*/  EXIT ;  /* 0x000000000000794d */ /* 0x000fea0003800000 */
.L_x_18:
[----:B------:R-:W-:-:S00]  /*2ea0*/  BRA `(.L_x_18) ;  /* 0xfffffffc00fc7947 */ /* 0x000fc0000383ffff */
[----:B------:R-:W-:-:S00]  /*2eb0*/  NOP ;  /* 0x0000000000007918 */ /* 0x000fc00000000000 */
        /* <DEDUP_REMOVED lines=12> */
.L_x_19:


//--------------------- .nv.global.init           --------------------------
	.section	.nv.global.init,"aw",@progbits
	.align	4
.nv.global.init:
	.type		mrg32k3aM1SubSeq,@object
	.size		mrg32k3aM1SubSeq,(mrg32k3aM2SubSeq - mrg32k3aM1SubSeq)
mrg32k3aM1SubSeq:
        /*0000*/ 	.byte	0x0b, 0xcc, 0xee, 0x04, 0x73, 0x29, 0x8b, 0x6f, 0xf6, 0x53, 0x03, 0xf6, 0x23, 0xf6, 0xea, 0xda
        /* <DEDUP_REMOVED lines=125> */
	.type		mrg32k3aM2SubSeq,@object
	.size		mrg32k3aM2SubSeq,(mrg32k3aM1 - mrg32k3aM2SubSeq)
mrg32k3aM2SubSeq:
        /* <DEDUP_REMOVED lines=126> */
	.type		mrg32k3aM1,@object
	.size		mrg32k3aM1,(mrg32k3aM1Seq - mrg32k3aM1)
mrg32k3aM1:
        /* <DEDUP_REMOVED lines=144> */
	.type		mrg32k3aM1Seq,@object
	.size		mrg32k3aM1Seq,(mrg32k3aM2 - mrg32k3aM1Seq)
mrg32k3aM1Seq:
        /* <DEDUP_REMOVED lines=144> */
	.type		mrg32k3aM2,@object
	.size		mrg32k3aM2,(mrg32k3aM2Seq - mrg32k3aM2)
mrg32k3aM2:
        /* <DEDUP_REMOVED lines=144> */
	.type		mrg32k3aM2Seq,@object
	.size		mrg32k3aM2Seq,(precalc_xorwow_matrix - mrg32k3aM2Seq)
mrg32k3aM2Seq:
        /* <DEDUP_REMOVED lines=144> */
	.type		precalc_xorwow_matrix,@object
	.size		precalc_xorwow_matrix,(precalc_xorwow_offset_matrix - precalc_xorwow_matrix)
precalc_xorwow_matrix:
        /* <DEDUP_REMOVED lines=6400> */
	.type		precalc_xorwow_offset_matrix,@object
	.size		precalc_xorwow_offset_matrix,(.L_1 - precalc_xorwow_offset_matrix)
precalc_xorwow_offset_matrix:
        /* <DEDUP_REMOVED lines=6400> */
.L_1:


//--------------------- .nv.shared.reserved.0     --------------------------
	.section	.nv.shared.reserved.0,"aw",@nobits
	.weak		__nv_reservedSMEM_offset_0_alias
	.size		__nv_reservedSMEM_offset_0_alias, 0, 64
	.other		__nv_reservedSMEM_offset_0_alias,@"STO_CUDA_RESERVED_SHARED STV_DEFAULT"
__nv_reservedSMEM_offset_0_alias:
	.zero		0
	.zero		64


//--------------------- .nv.constant0._Z16monteCarloKernelPfij --------------------------
	.section	.nv.constant0._Z16monteCarloKernelPfij,"a",@progbits
	.sectionflags	@""
	.align	4
.nv.constant0._Z16monteCarloKernelPfij:
	.zero		912


//--------------------- SYMBOLS --------------------------

	.type		.nv.reservedSmem.offset0,@object
	.size		.nv.reservedSmem.offset0,0x4
